	.target	sm_90a

	.elftype	@"ET_EXEC"


//--------------------- .note.nv.tkinfo           --------------------------
	.section	.note.nv.tkinfo,"",@"SHT_NOTE"
	.sectionflags	@"SHF_NOTE_NV_TKINFO"
	.tkinfo
        /*0018*/ 	.word	0x00000002
        /*0030*/ 	.string	""
        /*0030*/ 	.string	"ptxas"
        /*0030*/ 	.string	"Cuda compilation tools, release 13.0, V13.0.88"
        /*0030*/ 	.string	"Build cuda_13.0.r13.0/compiler.36424714_0"
        /*0030*/ 	.string	"-arch sm_90a -m 64 "



//--------------------- .note.nv.cuinfo           --------------------------
	.section	.note.nv.cuinfo,"",@"SHT_NOTE"
	.sectionflags	@"SHF_NOTE_NV_CUINFO"
        /*0018*/ 	.short	0x0002
        /*001a*/ 	.short	0x005a
        /*001c*/ 	.short	0x0082
	.zero		2


//--------------------- .nv.info                  --------------------------
	.section	.nv.info,"",@"SHT_CUDA_INFO"
	.align	4


	//----- nvinfo : EIATTR_REGCOUNT
	.align		4
        /*0000*/ 	.byte	0x04, 0x2f
        /*0002*/ 	.short	(.L_12 - .L_11)
	.align		4
.L_11:
        /*0004*/ 	.word	index@(_ZN7cutlass13device_kernelINS_4gemm6kernel13GemmUniversalIN4cute5tupleIJiiiiEEENS1_10collective13CollectiveMmaINS1_40MainloopSm90TmaGmmaWarpSpecializedSparseILi9ENS5_IJNS4_1CILi1EEENSA_ILi2EEESB_EEENS1_32KernelTmaWarpSpecializedPingpongEEENS5_IJNSA_ILi64EEESG_NSA_ILi128EEEEEENS_6half_tENS5_IJNS4_6LayoutINS5_IJiNS5_IJSC_iEEEiEEENS5_IJlNS5_IJSB_SC_EEElEEEEENSK_INS5_IJNS5_IJNS5_IJNSA_ILi8EEESC_NSA_ILi4EEEEEEiEEENS5_IJNS5_IJNSA_ILi16EEESC_SR_EEEiEEEiEEENS5_IJNS5_IJNS5_IJSH_SU_NSA_ILi2048EEEEEENSA_ILi8192EEEEEENS5_IJNS5_IJSB_NSA_ILi1024EEENSA_ILi32EEEEEElEEElEEEEEEEESJ_NS5_IJlSB_lEEENS4_8TiledMMAINS4_8MMA_AtomIJNS4_4SM904GMMA6SPARSE26GMMA_64x64x32_F32F16F16_SSILNS1D_5MajorE0ELS1G_0ELNS1D_7ScaleInE1ELS1H_1ELNS1D_9SparseSelE0EEEEEENSK_INS5_IJSB_SB_SB_EEENS5_IJNSA_ILi0EEES1M_S1M_EEEEENS5_IJNS4_10UnderscoreES1P_S1P_EEEEENS4_23SM90_TMA_LOAD_MULTICASTENS4_14ComposedLayoutINS4_7SwizzleILi3ELi4ELi3EEENS4_25smem_sparse_ptr_flag_bitsILi2ELi16EEENSK_INS5_IJNS5_IJSB_SQ_EEENS5_IJSC_SG_EEEEEENS5_IJNS5_IJS1M_SH_EEESN_EEEEEEEvNS4_8identityENS4_13SM90_TMA_LOADENS1T_IS1V_NS4_18smem_ptr_flag_bitsILi16EEENSK_INS5_IJSQ_SG_EEENS5_IJSG_SB_EEEEEEEvS25_EENS_8epilogue10collective6detail29Sm90TmaWarpSpecializedAdapterINS2F_15DefaultEpilogueIfNS5_IJSB_llEEES2J_NS2E_6thread17LinearCombinationIfLi1EffLNS2K_9ScaleType4KindE0ELNS_15FloatRoundStyleE2EfEENS1_15EpilogueDefaultEEEEEvvEEEEvNT_6ParamsE)
        /*0008*/ 	.word	0x000000a8


	//----- nvinfo : EIATTR_FRAME_SIZE
	.align		4
.L_12:
        /*000c*/ 	.byte	0x04, 0x11
        /*000e*/ 	.short	(.L_14 - .L_13)
	.align		4
.L_13:
        /*0010*/ 	.word	index@(_ZN7cutlass13device_kernelINS_4gemm6kernel13GemmUniversalIN4cute5tupleIJiiiiEEENS1_10collective13CollectiveMmaINS1_40MainloopSm90TmaGmmaWarpSpecializedSparseILi9ENS5_IJNS4_1CILi1EEENSA_ILi2EEESB_EEENS1_32KernelTmaWarpSpecializedPingpongEEENS5_IJNSA_ILi64EEESG_NSA_ILi128EEEEEENS_6half_tENS5_IJNS4_6LayoutINS5_IJiNS5_IJSC_iEEEiEEENS5_IJlNS5_IJSB_SC_EEElEEEEENSK_INS5_IJNS5_IJNS5_IJNSA_ILi8EEESC_NSA_ILi4EEEEEEiEEENS5_IJNS5_IJNSA_ILi16EEESC_SR_EEEiEEEiEEENS5_IJNS5_IJNS5_IJSH_SU_NSA_ILi2048EEEEEENSA_ILi8192EEEEEENS5_IJNS5_IJSB_NSA_ILi1024EEENSA_ILi32EEEEEElEEElEEEEEEEESJ_NS5_IJlSB_lEEENS4_8TiledMMAINS4_8MMA_AtomIJNS4_4SM904GMMA6SPARSE26GMMA_64x64x32_F32F16F16_SSILNS1D_5MajorE0ELS1G_0ELNS1D_7ScaleInE1ELS1H_1ELNS1D_9SparseSelE0EEEEEENSK_INS5_IJSB_SB_SB_EEENS5_IJNSA_ILi0EEES1M_S1M_EEEEENS5_IJNS4_10UnderscoreES1P_S1P_EEEEENS4_23SM90_TMA_LOAD_MULTICASTENS4_14ComposedLayoutINS4_7SwizzleILi3ELi4ELi3EEENS4_25smem_sparse_ptr_flag_bitsILi2ELi16EEENSK_INS5_IJNS5_IJSB_SQ_EEENS5_IJSC_SG_EEEEEENS5_IJNS5_IJS1M_SH_EEESN_EEEEEEEvNS4_8identityENS4_13SM90_TMA_LOADENS1T_IS1V_NS4_18smem_ptr_flag_bitsILi16EEENSK_INS5_IJSQ_SG_EEENS5_IJSG_SB_EEEEEEEvS25_EENS_8epilogue10collective6detail29Sm90TmaWarpSpecializedAdapterINS2F_15DefaultEpilogueIfNS5_IJSB_llEEES2J_NS2E_6thread17LinearCombinationIfLi1EffLNS2K_9ScaleType4KindE0ELNS_15FloatRoundStyleE2EfEENS1_15EpilogueDefaultEEEEEvvEEEEvNT_6ParamsE)
        /*0014*/ 	.word	0x00000000


	//----- nvinfo : EIATTR_MIN_STACK_SIZE
	.align		4
.L_14:
        /*0018*/ 	.byte	0x04, 0x12
        /*001a*/ 	.short	(.L_16 - .L_15)
	.align		4
.L_15:
        /*001c*/ 	.word	index@(_ZN7cutlass13device_kernelINS_4gemm6kernel13GemmUniversalIN4cute5tupleIJiiiiEEENS1_10collective13CollectiveMmaINS1_40MainloopSm90TmaGmmaWarpSpecializedSparseILi9ENS5_IJNS4_1CILi1EEENSA_ILi2EEESB_EEENS1_32KernelTmaWarpSpecializedPingpongEEENS5_IJNSA_ILi64EEESG_NSA_ILi128EEEEEENS_6half_tENS5_IJNS4_6LayoutINS5_IJiNS5_IJSC_iEEEiEEENS5_IJlNS5_IJSB_SC_EEElEEEEENSK_INS5_IJNS5_IJNS5_IJNSA_ILi8EEESC_NSA_ILi4EEEEEEiEEENS5_IJNS5_IJNSA_ILi16EEESC_SR_EEEiEEEiEEENS5_IJNS5_IJNS5_IJSH_SU_NSA_ILi2048EEEEEENSA_ILi8192EEEEEENS5_IJNS5_IJSB_NSA_ILi1024EEENSA_ILi32EEEEEElEEElEEEEEEEESJ_NS5_IJlSB_lEEENS4_8TiledMMAINS4_8MMA_AtomIJNS4_4SM904GMMA6SPARSE26GMMA_64x64x32_F32F16F16_SSILNS1D_5MajorE0ELS1G_0ELNS1D_7ScaleInE1ELS1H_1ELNS1D_9SparseSelE0EEEEEENSK_INS5_IJSB_SB_SB_EEENS5_IJNSA_ILi0EEES1M_S1M_EEEEENS5_IJNS4_10UnderscoreES1P_S1P_EEEEENS4_23SM90_TMA_LOAD_MULTICASTENS4_14ComposedLayoutINS4_7SwizzleILi3ELi4ELi3EEENS4_25smem_sparse_ptr_flag_bitsILi2ELi16EEENSK_INS5_IJNS5_IJSB_SQ_EEENS5_IJSC_SG_EEEEEENS5_IJNS5_IJS1M_SH_EEESN_EEEEEEEvNS4_8identityENS4_13SM90_TMA_LOADENS1T_IS1V_NS4_18smem_ptr_flag_bitsILi16EEENSK_INS5_IJSQ_SG_EEENS5_IJSG_SB_EEEEEEEvS25_EENS_8epilogue10collective6detail29Sm90TmaWarpSpecializedAdapterINS2F_15DefaultEpilogueIfNS5_IJSB_llEEES2J_NS2E_6thread17LinearCombinationIfLi1EffLNS2K_9ScaleType4KindE0ELNS_15FloatRoundStyleE2EfEENS1_15EpilogueDefaultEEEEEvvEEEEvNT_6ParamsE)
        /*0020*/ 	.word	0x00000000
.L_16:


//--------------------- .nv.compat                --------------------------
	.section	.nv.compat,"",@"SHT_CUDA_COMPAT_INFO"
	.align	4
        /*0000*/ 	.byte	0x02, 0x09, 0x01, 0x00, 0x02, 0x02, 0x04, 0x00, 0x02, 0x05, 0x05, 0x00, 0x03, 0x07, 0x01, 0x01
        /*0010*/ 	.byte	0x02, 0x03, 0x01, 0x00, 0x02, 0x06, 0x01, 0x00, 0x04, 0x0b, 0x08, 0x00, 0x00, 0x00, 0x00, 0x00
        /*0020*/ 	.byte	0x00, 0x00, 0x00, 0x00


//--------------------- .nv.info._ZN7cutlass13device_kernelINS_4gemm6kernel13GemmUniversalIN4cute5tupleIJiiiiEEENS1_10collective13CollectiveMmaINS1_40MainloopSm90TmaGmmaWarpSpecializedSparseILi9ENS5_IJNS4_1CILi1EEENSA_ILi2EEESB_EEENS1_32KernelTmaWarpSpecializedPingpongEEENS5_IJNSA_ILi64EEESG_NSA_ILi128EEEEEENS_6half_tENS5_IJNS4_6LayoutINS5_IJiNS5_IJSC_iEEEiEEENS5_IJlNS5_IJSB_SC_EEElEEEEENSK_INS5_IJNS5_IJNS5_IJNSA_ILi8EEESC_NSA_ILi4EEEEEEiEEENS5_IJNS5_IJNSA_ILi16EEESC_SR_EEEiEEEiEEENS5_IJNS5_IJNS5_IJSH_SU_NSA_ILi2048EEEEEENSA_ILi8192EEEEEENS5_IJNS5_IJSB_NSA_ILi1024EEENSA_ILi32EEEEEElEEElEEEEEEEESJ_NS5_IJlSB_lEEENS4_8TiledMMAINS4_8MMA_AtomIJNS4_4SM904GMMA6SPARSE26GMMA_64x64x32_F32F16F16_SSILNS1D_5MajorE0ELS1G_0ELNS1D_7ScaleInE1ELS1H_1ELNS1D_9SparseSelE0EEEEEENSK_INS5_IJSB_SB_SB_EEENS5_IJNSA_ILi0EEES1M_S1M_EEEEENS5_IJNS4_10UnderscoreES1P_S1P_EEEEENS4_23SM90_TMA_LOAD_MULTICASTENS4_14ComposedLayoutINS4_7SwizzleILi3ELi4ELi3EEENS4_25smem_sparse_ptr_flag_bitsILi2ELi16EEENSK_INS5_IJNS5_IJSB_SQ_EEENS5_IJSC_SG_EEEEEENS5_IJNS5_IJS1M_SH_EEESN_EEEEEEEvNS4_8identityENS4_13SM90_TMA_LOADENS1T_IS1V_NS4_18smem_ptr_flag_bitsILi16EEENSK_INS5_IJSQ_SG_EEENS5_IJSG_SB_EEEEEEEvS25_EENS_8epilogue10collective6detail29Sm90TmaWarpSpecializedAdapterINS2F_15DefaultEpilogueIfNS5_IJSB_llEEES2J_NS2E_6thread17LinearCombinationIfLi1EffLNS2K_9ScaleType4KindE0ELNS_15FloatRoundStyleE2EfEENS1_15EpilogueDefaultEEEEEvvEEEEvNT_6ParamsE --------------------------
	.section	.nv.info._ZN7cutlass13device_kernelINS_4gemm6kernel13GemmUniversalIN4cute5tupleIJiiiiEEENS1_10collective13CollectiveMmaINS1_40MainloopSm90TmaGmmaWarpSpecializedSparseILi9ENS5_IJNS4_1CILi1EEENSA_ILi2EEESB_EEENS1_32KernelTmaWarpSpecializedPingpongEEENS5_IJNSA_ILi64EEESG_NSA_ILi128EEEEEENS_6half_tENS5_IJNS4_6LayoutINS5_IJiNS5_IJSC_iEEEiEEENS5_IJlNS5_IJSB_SC_EEElEEEEENSK_INS5_IJNS5_IJNS5_IJNSA_ILi8EEESC_NSA_ILi4EEEEEEiEEENS5_IJNS5_IJNSA_ILi16EEESC_SR_EEEiEEEiEEENS5_IJNS5_IJNS5_IJSH_SU_NSA_ILi2048EEEEEENSA_ILi8192EEEEEENS5_IJNS5_IJSB_NSA_ILi1024EEENSA_ILi32EEEEEElEEElEEEEEEEESJ_NS5_IJlSB_lEEENS4_8TiledMMAINS4_8MMA_AtomIJNS4_4SM904GMMA6SPARSE26GMMA_64x64x32_F32F16F16_SSILNS1D_5MajorE0ELS1G_0ELNS1D_7ScaleInE1ELS1H_1ELNS1D_9SparseSelE0EEEEEENSK_INS5_IJSB_SB_SB_EEENS5_IJNSA_ILi0EEES1M_S1M_EEEEENS5_IJNS4_10UnderscoreES1P_S1P_EEEEENS4_23SM90_TMA_LOAD_MULTICASTENS4_14ComposedLayoutINS4_7SwizzleILi3ELi4ELi3EEENS4_25smem_sparse_ptr_flag_bitsILi2ELi16EEENSK_INS5_IJNS5_IJSB_SQ_EEENS5_IJSC_SG_EEEEEENS5_IJNS5_IJS1M_SH_EEESN_EEEEEEEvNS4_8identityENS4_13SM90_TMA_LOADENS1T_IS1V_NS4_18smem_ptr_flag_bitsILi16EEENSK_INS5_IJSQ_SG_EEENS5_IJSG_SB_EEEEEEEvS25_EENS_8epilogue10collective6detail29Sm90TmaWarpSpecializedAdapterINS2F_15DefaultEpilogueIfNS5_IJSB_llEEES2J_NS2E_6thread17LinearCombinationIfLi1EffLNS2K_9ScaleType4KindE0ELNS_15FloatRoundStyleE2EfEENS1_15EpilogueDefaultEEEEEvvEEEEvNT_6ParamsE,"",@"SHT_CUDA_INFO"
	.sectionflags	@""
	.align	4


	//----- nvinfo : EIATTR_CUDA_API_VERSION
	.align		4
        /*0000*/ 	.byte	0x04, 0x37
        /*0002*/ 	.short	(.L_18 - .L_17)
.L_17:
        /*0004*/ 	.word	0x00000082


	//----- nvinfo : EIATTR_KPARAM_INFO
	.align		4
.L_18:
        /*0008*/ 	.byte	0x04, 0x17
        /*000a*/ 	.short	(.L_20 - .L_19)
.L_19:
        /*000c*/ 	.word	0x00000000
        /*0010*/ 	.short	0x0000
        /*0012*/ 	.short	0x0070
        /*0014*/ 	.byte	0x00, 0xf0, 0x01, 0x14


	//----- nvinfo : EIATTR_SPARSE_MMA_MASK
	.align		4
.L_20:
        /*0018*/ 	.byte	0x03, 0x50
        /*001a*/ 	.short	0x0002


	//----- nvinfo : EIATTR_MAXREG_COUNT
	.align		4
        /*001c*/ 	.byte	0x03, 0x1b
        /*001e*/ 	.short	0x00a8


	//----- nvinfo : EIATTR_NUM_BARRIERS
	.align		4
        /*0020*/ 	.byte	0x02, 0x4c
        /*0022*/ 	.byte	0x01
	.zero		1


	//----- nvinfo : EIATTR_MERCURY_ISA_VERSION
	.align		4
        /*0024*/ 	.byte	0x03, 0x5f
        /*0026*/ 	.short	0x0101


	//----- nvinfo : EIATTR_INT_WARP_WIDE_INSTR_OFFSETS
	.align		4
        /*0028*/ 	.byte	0x04, 0x31
        /*002a*/ 	.short	(.L_22 - .L_21)


	//   ....[0]....
.L_21:
        /*002c*/ 	.word	0x000005b0


	//   ....[1]....
        /*0030*/ 	.word	0x000005f0


	//   ....[2]....
        /*0034*/ 	.word	0x00000740


	//   ....[3]....
        /*0038*/ 	.word	0x00000750


	//   ....[4]....
        /*003c*/ 	.word	0x00000770


	//   ....[5]....
        /*0040*/ 	.word	0x00000780


	//   ....[6]....
        /*0044*/ 	.word	0x00000810


	//   ....[7]....
        /*0048*/ 	.word	0x00000870


	//----- nvinfo : EIATTR_COOP_GROUP_MASK_REGIDS
	.align		4
.L_22:
        /*004c*/ 	.byte	0x04, 0x29
        /*004e*/ 	.short	(.L_24 - .L_23)


	//   ....[0]....
.L_23:
        /*0050*/ 	.word	0xffffffff


	//   ....[1]....
        /*0054*/ 	.word	0xffffffff


	//   ....[2]....
        /*0058*/ 	.word	0xffffffff


	//   ....[3]....
        /*005c*/ 	.word	0xffffffff


	//   ....[4]....
        /*0060*/ 	.word	0xffffffff


	//   ....[5]....
        /*0064*/ 	.word	0xffffffff


	//   ....[6]....
        /*0068*/ 	.word	0xffffffff


	//----- nvinfo : EIATTR_COOP_GROUP_INSTR_OFFSETS
	.align		4
.L_24:
        /*006c*/ 	.byte	0x04, 0x28
        /*006e*/ 	.short	(.L_26 - .L_25)


	//   ....[0]....
.L_25:
        /*0070*/ 	.word	0x00000060


	//   ....[1]....
        /*0074*/ 	.word	0x00000070


	//   ....[2]....
        /*0078*/ 	.word	0x00000160


	//   ....[3]....
        /*007c*/ 	.word	0x000003d0


	//   ....[4]....
        /*0080*/ 	.word	0x00000410


	//   ....[5]....
        /*0084*/ 	.word	0x00000490


	//   ....[6]....
        /*0088*/ 	.word	0x000009d0


	//----- nvinfo : EIATTR_REG_RECONFIG
	.align		4
.L_26:
        /*008c*/ 	.byte	0x01, 0x54
	.zero		2


	//----- nvinfo : EIATTR_MBARRIER_INSTR_OFFSETS
	.align		4
        /*0090*/ 	.byte	0x04, 0x39
        /*0092*/ 	.short	(.L_28 - .L_27)


	//   ....[0]....
.L_27:
        /*0094*/ 	.word	0x00000290
        /*0098*/ 	.word	0x000000ff
        /*009c*/ 	.word	0x00000000
        /*00a0*/ 	.short	0x0100
        /*00a2*/ 	.byte	0x08
	.zero		1


	//   ....[1]....
        /*00a4*/ 	.word	0x000002a0
        /*00a8*/ 	.word	0x000000ff
        /*00ac*/ 	.word	0x00000048
        /*00b0*/ 	.short	0x0100
        /*00b2*/ 	.byte	0x08
	.zero		1


	//   ....[2]....
        /*00b4*/ 	.word	0x000002b0
        /*00b8*/ 	.word	0x000000ff
        /*00bc*/ 	.word	0x00000008
        /*00c0*/ 	.short	0x0100
        /*00c2*/ 	.byte	0x08
	.zero		1


	//   ....[3]....
        /*00c4*/ 	.word	0x000002c0
        /*00c8*/ 	.word	0x000000ff
        /*00cc*/ 	.word	0x00000050
        /*00d0*/ 	.short	0x0100
        /*00d2*/ 	.byte	0x08
	.zero		1


	//   ....[4]....
        /*00d4*/ 	.word	0x000002d0
        /*00d8*/ 	.word	0x000000ff
        /*00dc*/ 	.word	0x00000010
        /*00e0*/ 	.short	0x0100
        /*00e2*/ 	.byte	0x08
	.zero		1


	//   ....[5]....
        /*00e4*/ 	.word	0x000002e0
        /*00e8*/ 	.word	0x000000ff
        /*00ec*/ 	.word	0x00000058
        /*00f0*/ 	.short	0x0100
        /*00f2*/ 	.byte	0x08
	.zero		1


	//   ....[6]....
        /*00f4*/ 	.word	0x000002f0
        /*00f8*/ 	.word	0x000000ff
        /*00fc*/ 	.word	0x00000018
        /*0100*/ 	.short	0x0100
        /*0102*/ 	.byte	0x08
	.zero		1


	//   ....[7]....
        /*0104*/ 	.word	0x00000300
        /*0108*/ 	.word	0x000000ff
        /*010c*/ 	.word	0x00000060
        /*0110*/ 	.short	0x0100
        /*0112*/ 	.byte	0x08
	.zero		1


	//   ....[8]....
        /*0114*/ 	.word	0x00000310
        /*0118*/ 	.word	0x000000ff
        /*011c*/ 	.word	0x00000020
        /*0120*/ 	.short	0x0100
        /*0122*/ 	.byte	0x08
	.zero		1


	//   ....[9]....
        /*0124*/ 	.word	0x00000320
        /*0128*/ 	.word	0x000000ff
        /*012c*/ 	.word	0x00000068
        /*0130*/ 	.short	0x0100
        /*0132*/ 	.byte	0x08
	.zero		1


	//   ....[10]....
        /*0134*/ 	.word	0x00000330
        /*0138*/ 	.word	0x000000ff
        /*013c*/ 	.word	0x00000028
        /*0140*/ 	.short	0x0100
        /*0142*/ 	.byte	0x08
	.zero		1


	//   ....[11]....
        /*0144*/ 	.word	0x00000340
        /*0148*/ 	.word	0x000000ff
        /*014c*/ 	.word	0x00000070
        /*0150*/ 	.short	0x0100
        /*0152*/ 	.byte	0x08
	.zero		1


	//   ....[12]....
        /*0154*/ 	.word	0x00000350
        /*0158*/ 	.word	0x000000ff
        /*015c*/ 	.word	0x00000030
        /*0160*/ 	.short	0x0100
        /*0162*/ 	.byte	0x08
	.zero		1


	//   ....[13]....
        /*0164*/ 	.word	0x00000360
        /*0168*/ 	.word	0x000000ff
        /*016c*/ 	.word	0x00000078
        /*0170*/ 	.short	0x0100
        /*0172*/ 	.byte	0x08
	.zero		1


	//   ....[14]....
        /*0174*/ 	.word	0x00000370
        /*0178*/ 	.word	0x000000ff
        /*017c*/ 	.word	0x00000038
        /*0180*/ 	.short	0x0100
        /*0182*/ 	.byte	0x08
	.zero		1


	//   ....[15]....
        /*0184*/ 	.word	0x00000380
        /*0188*/ 	.word	0x000000ff
        /*018c*/ 	.word	0x00000080
        /*0190*/ 	.short	0x0100
        /*0192*/ 	.byte	0x08
	.zero		1


	//   ....[16]....
        /*0194*/ 	.word	0x00000390
        /*0198*/ 	.word	0x000000ff
        /*019c*/ 	.word	0x00000040
        /*01a0*/ 	.short	0x0100
        /*01a2*/ 	.byte	0x08
	.zero		1


	//   ....[17]....
        /*01a4*/ 	.word	0x000003a0
        /*01a8*/ 	.word	0x000000ff
        /*01ac*/ 	.word	0x00000088
        /*01b0*/ 	.short	0x0100
        /*01b2*/ 	.byte	0x08
	.zero		1


	//   ....[18]....
        /*01b4*/ 	.word	0x000008a0
        /*01b8*/ 	.word	0x000000ff
        /*01bc*/ 	.word	0x000000c0
        /*01c0*/ 	.short	0x0100
        /*01c2*/ 	.byte	0x08
	.zero		1


	//   ....[19]....
        /*01c4*/ 	.word	0x00000930
        /*01c8*/ 	.word	0x000000ff
        /*01cc*/ 	.word	0x000000c8
        /*01d0*/ 	.short	0x0100
        /*01d2*/ 	.byte	0x08
	.zero		1


	//   ....[20]....
        /*01d4*/ 	.word	0x00000950
        /*01d8*/ 	.word	0x000000ff
        /*01dc*/ 	.word	0x000000a0
        /*01e0*/ 	.short	0x0100
        /*01e2*/ 	.byte	0x09
	.zero		1


	//   ....[21]....
        /*01e4*/ 	.word	0x00000960
        /*01e8*/ 	.word	0x000000ff
        /*01ec*/ 	.word	0x000000a8
        /*01f0*/ 	.short	0x0100
        /*01f2*/ 	.byte	0x09
	.zero		1


	//   ....[22]....
        /*01f4*/ 	.word	0x00000970
        /*01f8*/ 	.word	0x000000ff
        /*01fc*/ 	.word	0x000000b0
        /*0200*/ 	.short	0x0100
        /*0202*/ 	.byte	0x09
	.zero		1


	//   ....[23]....
        /*0204*/ 	.word	0x00000980
        /*0208*/ 	.word	0x000000ff
        /*020c*/ 	.word	0x000000b8
        /*0210*/ 	.short	0x0100
        /*0212*/ 	.byte	0x09
	.zero		1


	//   ....[24]....
        /*0214*/ 	.word	0x000017a0
        /*0218*/ 	.word	0x000000ff
        /*021c*/ 	.word	0xfffffff8
        /*0220*/ 	.short	0x010a
        /*0222*/ 	.byte	0x0c
	.zero		1


	//   ....[25]....
        /*0224*/ 	.word	0x00001970
        /*0228*/ 	.word	0x000000ff
        /*022c*/ 	.word	0x00000000
        /*0230*/ 	.short	0x010a
        /*0232*/ 	.byte	0x08
	.zero		1


	//   ....[26]....
        /*0234*/ 	.word	0x000019b0
        /*0238*/ 	.word	0x000000ff
        /*023c*/ 	.word	0x00000000
        /*0240*/ 	.short	0x010a
        /*0242*/ 	.byte	0x08
	.zero		1


	//   ....[27]....
        /*0244*/ 	.word	0x00001be0
        /*0248*/ 	.word	0x00000015
        /*024c*/ 	.word	0x00000000
        /*0250*/ 	.short	0x0101
        /*0252*/ 	.byte	0x3f
	.zero		1


	//   ....[28]....
        /*0254*/ 	.word	0x00001d60
        /*0258*/ 	.word	0x00000014
        /*025c*/ 	.word	0x00000000
        /*0260*/ 	.short	0x0101
        /*0262*/ 	.byte	0x16
	.zero		1


	//   ....[29]....
        /*0264*/ 	.word	0x00001db0
        /*0268*/ 	.word	0x000000ff
        /*026c*/ 	.word	0x00000008
        /*0270*/ 	.short	0x010a
        /*0272*/ 	.byte	0x0c
	.zero		1


	//   ....[30]....
        /*0274*/ 	.word	0x000045a0
        /*0278*/ 	.word	0x00000004
        /*027c*/ 	.word	0x00000000
        /*0280*/ 	.short	0x0101
        /*0282*/ 	.byte	0x16
	.zero		1


	//   ....[31]....
        /*0284*/ 	.word	0x00004f50
        /*0288*/ 	.word	0x00000015
        /*028c*/ 	.word	0x00000048
        /*0290*/ 	.short	0x010a
        /*0292*/ 	.byte	0x3f
	.zero		1


	//   ....[32]....
        /*0294*/ 	.word	0x00005410
        /*0298*/ 	.word	0x0000000a
        /*029c*/ 	.word	0x000000c8
        /*02a0*/ 	.short	0x0101
        /*02a2*/ 	.byte	0x3f
	.zero		1


	//   ....[33]....
        /*02a4*/ 	.word	0x00005b70
        /*02a8*/ 	.word	0x00000005
        /*02ac*/ 	.word	0x00000000
        /*02b0*/ 	.short	0x010a
        /*02b2*/ 	.byte	0x3f
	.zero		1


	//   ....[34]....
        /*02b4*/ 	.word	0x00005bf0
        /*02b8*/ 	.word	0x00000007
        /*02bc*/ 	.word	0x00000000
        /*02c0*/ 	.short	0x010a
        /*02c2*/ 	.byte	0x3f
	.zero		1


	//   ....[35]....
        /*02c4*/ 	.word	0x00005c80
        /*02c8*/ 	.word	0x00000006
        /*02cc*/ 	.word	0x00000000
        /*02d0*/ 	.short	0x010a
        /*02d2*/ 	.byte	0x3f
	.zero		1


	//   ....[36]....
        /*02d4*/ 	.word	0x00005d10
        /*02d8*/ 	.word	0x00000009
        /*02dc*/ 	.word	0x00000000
        /*02e0*/ 	.short	0x010a
        /*02e2*/ 	.byte	0x3f
	.zero		1


	//   ....[37]....
        /*02e4*/ 	.word	0x00005da0
        /*02e8*/ 	.word	0x00000006
        /*02ec*/ 	.word	0x00000000
        /*02f0*/ 	.short	0x010a
        /*02f2*/ 	.byte	0x3f
	.zero		1


	//   ....[38]....
        /*02f4*/ 	.word	0x00005e30
        /*02f8*/ 	.word	0x00000009
        /*02fc*/ 	.word	0x00000000
        /*0300*/ 	.short	0x010a
        /*0302*/ 	.byte	0x3f
	.zero		1


	//   ....[39]....
        /*0304*/ 	.word	0x00005ec0
        /*0308*/ 	.word	0x00000008
        /*030c*/ 	.word	0x00000000
        /*0310*/ 	.short	0x010a
        /*0312*/ 	.byte	0x3f
	.zero		1


	//   ....[40]....
        /*0314*/ 	.word	0x00005f50
        /*0318*/ 	.word	0x0000000b
        /*031c*/ 	.word	0x00000000
        /*0320*/ 	.short	0x010a
        /*0322*/ 	.byte	0x3f
	.zero		1


	//   ....[41]....
        /*0324*/ 	.word	0x00005fe0
        /*0328*/ 	.word	0x00000003
        /*032c*/ 	.word	0x00000000
        /*0330*/ 	.short	0x010a
        /*0332*/ 	.byte	0x3f
	.zero		1


	//   ....[42]....
        /*0334*/ 	.word	0x00006050
        /*0338*/ 	.word	0x00000014
        /*033c*/ 	.word	0xfffffff8
        /*0340*/ 	.short	0x010a
        /*0342*/ 	.byte	0x3f
	.zero		1


	//   ....[43]....
        /*0344*/ 	.word	0x000060b0
        /*0348*/ 	.word	0x00000016
        /*034c*/ 	.word	0x00000000
        /*0350*/ 	.short	0x010a
        /*0352*/ 	.byte	0x3f
	.zero		1


	//   ....[44]....
        /*0354*/ 	.word	0x00006110
        /*0358*/ 	.word	0x00000014
        /*035c*/ 	.word	0x00000008
        /*0360*/ 	.short	0x010a
        /*0362*/ 	.byte	0x3f
	.zero		1


	//   ....[45]....
        /*0364*/ 	.word	0x000061e0
        /*0368*/ 	.word	0x00000015
        /*036c*/ 	.word	0x00000048
        /*0370*/ 	.short	0x010a
        /*0372*/ 	.byte	0x3f
	.zero		1


	//   ....[46]....
        /*0374*/ 	.word	0x000062c0
        /*0378*/ 	.word	0x00000005
        /*037c*/ 	.word	0x00000000
        /*0380*/ 	.short	0x010a
        /*0382*/ 	.byte	0x3f
	.zero		1


	//   ....[47]....
        /*0384*/ 	.word	0x00006310
        /*0388*/ 	.word	0x00000007
        /*038c*/ 	.word	0x00000000
        /*0390*/ 	.short	0x010a
        /*0392*/ 	.byte	0x3f
	.zero		1


	//   ....[48]....
        /*0394*/ 	.word	0x00006360
        /*0398*/ 	.word	0x00000006
        /*039c*/ 	.word	0x00000000
        /*03a0*/ 	.short	0x010a
        /*03a2*/ 	.byte	0x3f
	.zero		1


	//   ....[49]....
        /*03a4*/ 	.word	0x000063b0
        /*03a8*/ 	.word	0x00000009
        /*03ac*/ 	.word	0x00000000
        /*03b0*/ 	.short	0x010a
        /*03b2*/ 	.byte	0x3f
	.zero		1


	//   ....[50]....
        /*03b4*/ 	.word	0x00006400
        /*03b8*/ 	.word	0x00000006
        /*03bc*/ 	.word	0x00000000
        /*03c0*/ 	.short	0x010a
        /*03c2*/ 	.byte	0x3f
	.zero		1


	//   ....[51]....
        /*03c4*/ 	.word	0x00006450
        /*03c8*/ 	.word	0x00000009
        /*03cc*/ 	.word	0x00000000
        /*03d0*/ 	.short	0x010a
        /*03d2*/ 	.byte	0x3f
	.zero		1


	//   ....[52]....
        /*03d4*/ 	.word	0x000064a0
        /*03d8*/ 	.word	0x00000008
        /*03dc*/ 	.word	0x00000000
        /*03e0*/ 	.short	0x010a
        /*03e2*/ 	.byte	0x3f
	.zero		1


	//   ....[53]....
        /*03e4*/ 	.word	0x000064f0
        /*03e8*/ 	.word	0x0000000b
        /*03ec*/ 	.word	0x00000000
        /*03f0*/ 	.short	0x010a
        /*03f2*/ 	.byte	0x3f
	.zero		1


	//----- nvinfo : EIATTR_NUM_MBARRIERS
	.align		4
.L_28:
        /*03f4*/ 	.byte	0x03, 0x38
        /*03f6*/ 	.short	0x0018


	//----- nvinfo : EIATTR_EXIT_INSTR_OFFSETS
	.align		4
        /*03f8*/ 	.byte	0x04, 0x1c
        /*03fa*/ 	.short	(.L_30 - .L_29)


	//   ....[0]....
.L_29:
        /*03fc*/ 	.word	0x00001420


	//   ....[1]....
        /*0400*/ 	.word	0x00001480


	//   ....[2]....
        /*0404*/ 	.word	0x00004bc0


	//   ....[3]....
        /*0408*/ 	.word	0x00004bf0


	//   ....[4]....
        /*040c*/ 	.word	0x00006030


	//----- nvinfo : EIATTR_MAX_THREADS
	.align		4
.L_30:
        /*0410*/ 	.byte	0x04, 0x05
        /*0412*/ 	.short	(.L_32 - .L_31)
.L_31:
        /*0414*/ 	.word	0x00000180
        /*0418*/ 	.word	0x00000001
        /*041c*/ 	.word	0x00000001


	//----- nvinfo : EIATTR_CRS_STACK_SIZE
	.align		4
.L_32:
        /*0420*/ 	.byte	0x04, 0x1e
        /*0422*/ 	.short	(.L_34 - .L_33)
.L_33:
        /*0424*/ 	.word	0x00000000


	//----- nvinfo : EIATTR_CBANK_PARAM_SIZE
	.align		4
.L_34:
        /*0428*/ 	.byte	0x03, 0x19
        /*042a*/ 	.short	0x0570


	//----- nvinfo : EIATTR_PARAM_CBANK
	.align		4
        /*042c*/ 	.byte	0x04, 0x0a
        /*042e*/ 	.short	(.L_36 - .L_35)
	.align		4
.L_35:
        /*0430*/ 	.word	index@(.nv.constant0._ZN7cutlass13device_kernelINS_4gemm6kernel13GemmUniversalIN4cute5tupleIJiiiiEEENS1_10collective13CollectiveMmaINS1_40MainloopSm90TmaGmmaWarpSpecializedSparseILi9ENS5_IJNS4_1CILi1EEENSA_ILi2EEESB_EEENS1_32KernelTmaWarpSpecializedPingpongEEENS5_IJNSA_ILi64EEESG_NSA_ILi128EEEEEENS_6half_tENS5_IJNS4_6LayoutINS5_IJiNS5_IJSC_iEEEiEEENS5_IJlNS5_IJSB_SC_EEElEEEEENSK_INS5_IJNS5_IJNS5_IJNSA_ILi8EEESC_NSA_ILi4EEEEEEiEEENS5_IJNS5_IJNSA_ILi16EEESC_SR_EEEiEEEiEEENS5_IJNS5_IJNS5_IJSH_SU_NSA_ILi2048EEEEEENSA_ILi8192EEEEEENS5_IJNS5_IJSB_NSA_ILi1024EEENSA_ILi32EEEEEElEEElEEEEEEEESJ_NS5_IJlSB_lEEENS4_8TiledMMAINS4_8MMA_AtomIJNS4_4SM904GMMA6SPARSE26GMMA_64x64x32_F32F16F16_SSILNS1D_5MajorE0ELS1G_0ELNS1D_7ScaleInE1ELS1H_1ELNS1D_9SparseSelE0EEEEEENSK_INS5_IJSB_SB_SB_EEENS5_IJNSA_ILi0EEES1M_S1M_EEEEENS5_IJNS4_10UnderscoreES1P_S1P_EEEEENS4_23SM90_TMA_LOAD_MULTICASTENS4_14ComposedLayoutINS4_7SwizzleILi3ELi4ELi3EEENS4_25smem_sparse_ptr_flag_bitsILi2ELi16EEENSK_INS5_IJNS5_IJSB_SQ_EEENS5_IJSC_SG_EEEEEENS5_IJNS5_IJS1M_SH_EEESN_EEEEEEEvNS4_8identityENS4_13SM90_TMA_LOADENS1T_IS1V_NS4_18smem_ptr_flag_bitsILi16EEENSK_INS5_IJSQ_SG_EEENS5_IJSG_SB_EEEEEEEvS25_EENS_8epilogue10collective6detail29Sm90TmaWarpSpecializedAdapterINS2F_15DefaultEpilogueIfNS5_IJSB_llEEES2J_NS2E_6thread17LinearCombinationIfLi1EffLNS2K_9ScaleType4KindE0ELNS_15FloatRoundStyleE2EfEENS1_15EpilogueDefaultEEEEEvvEEEEvNT_6ParamsE)
        /*0434*/ 	.short	0x0210
        /*0436*/ 	.short	0x0570


	//----- nvinfo : EIATTR_SW_WAR
	.align		4
.L_36:
        /*0438*/ 	.byte	0x04, 0x36
        /*043a*/ 	.short	(.L_38 - .L_37)
.L_37:
        /*043c*/ 	.word	0x00000008
.L_38:


//--------------------- .nv.callgraph             --------------------------
	.section	.nv.callgraph,"",@"SHT_CUDA_CALLGRAPH"
	.align	4
	.sectionentsize	8
	.align		4
        /*0000*/ 	.word	0x00000000
	.align		4
        /*0004*/ 	.word	0xffffffff
	.align		4
        /*0008*/ 	.word	0x00000000
	.align		4
        /*000c*/ 	.word	0xfffffffe
	.align		4
        /*0010*/ 	.word	0x00000000
	.align		4
        /*0014*/ 	.word	0xfffffffd
	.align		4
        /*0018*/ 	.word	0x00000000
	.align		4
        /*001c*/ 	.word	0xfffffffc


//--------------------- .nv.constant4             --------------------------
	.section	.nv.constant4,"a",@progbits
	.align	8
	.align		8
.nv.constant4:
        /*0000*/ 	.dword	_ZN39_INTERNAL_0226fda4_4_k_cu_505b4b77_35004cuda3std3__45__cpo5beginE
	.align		8
        /*0008*/ 	.dword	_ZN39_INTERNAL_0226fda4_4_k_cu_505b4b77_35004cuda3std3__45__cpo3endE
	.align		8
        /*0010*/ 	.dword	_ZN39_INTERNAL_0226fda4_4_k_cu_505b4b77_35004cuda3std3__45__cpo6cbeginE
	.align		8
        /*0018*/ 	.dword	_ZN39_INTERNAL_0226fda4_4_k_cu_505b4b77_35004cuda3std3__45__cpo4cendE
	.align		8
        /*0020*/ 	.dword	_ZN39_INTERNAL_0226fda4_4_k_cu_505b4b77_35004cuda3std3__441_GLOBAL__N__0226fda4_4_k_cu_505b4b77_35006ignoreE
	.align		8
        /*0028*/ 	.dword	_ZN39_INTERNAL_0226fda4_4_k_cu_505b4b77_35004cuda3std3__419piecewise_constructE
	.align		8
        /*0030*/ 	.dword	_ZN39_INTERNAL_0226fda4_4_k_cu_505b4b77_35004cuda3std3__48in_placeE
	.align		8
        /*0038*/ 	.dword	_ZN39_INTERNAL_0226fda4_4_k_cu_505b4b77_35004cuda3std6ranges3__45__cpo4swapE
	.align		8
        /*0040*/ 	.dword	_ZN39_INTERNAL_0226fda4_4_k_cu_505b4b77_35004cuda3std6ranges3__45__cpo9iter_moveE
	.align		8
        /*0048*/ 	.dword	_ZN39_INTERNAL_0226fda4_4_k_cu_505b4b77_35004cute7productE
	.align		8
        /*0050*/ 	.dword	_ZN39_INTERNAL_0226fda4_4_k_cu_505b4b77_35004cute1_E


//--------------------- .text._ZN7cutlass13device_kernelINS_4gemm6kernel13GemmUniversalIN4cute5tupleIJiiiiEEENS1_10collective13CollectiveMmaINS1_40MainloopSm90TmaGmmaWarpSpecializedSparseILi9ENS5_IJNS4_1CILi1EEENSA_ILi2EEESB_EEENS1_32KernelTmaWarpSpecializedPingpongEEENS5_IJNSA_ILi64EEESG_NSA_ILi128EEEEEENS_6half_tENS5_IJNS4_6LayoutINS5_IJiNS5_IJSC_iEEEiEEENS5_IJlNS5_IJSB_SC_EEElEEEEENSK_INS5_IJNS5_IJNS5_IJNSA_ILi8EEESC_NSA_ILi4EEEEEEiEEENS5_IJNS5_IJNSA_ILi16EEESC_SR_EEEiEEEiEEENS5_IJNS5_IJNS5_IJSH_SU_NSA_ILi2048EEEEEENSA_ILi8192EEEEEENS5_IJNS5_IJSB_NSA_ILi1024EEENSA_ILi32EEEEEElEEElEEEEEEEESJ_NS5_IJlSB_lEEENS4_8TiledMMAINS4_8MMA_AtomIJNS4_4SM904GMMA6SPARSE26GMMA_64x64x32_F32F16F16_SSILNS1D_5MajorE0ELS1G_0ELNS1D_7ScaleInE1ELS1H_1ELNS1D_9SparseSelE0EEEEEENSK_INS5_IJSB_SB_SB_EEENS5_IJNSA_ILi0EEES1M_S1M_EEEEENS5_IJNS4_10UnderscoreES1P_S1P_EEEEENS4_23SM90_TMA_LOAD_MULTICASTENS4_14ComposedLayoutINS4_7SwizzleILi3ELi4ELi3EEENS4_25smem_sparse_ptr_flag_bitsILi2ELi16EEENSK_INS5_IJNS5_IJSB_SQ_EEENS5_IJSC_SG_EEEEEENS5_IJNS5_IJS1M_SH_EEESN_EEEEEEEvNS4_8identityENS4_13SM90_TMA_LOADENS1T_IS1V_NS4_18smem_ptr_flag_bitsILi16EEENSK_INS5_IJSQ_SG_EEENS5_IJSG_SB_EEEEEEEvS25_EENS_8epilogue10collective6detail29Sm90TmaWarpSpecializedAdapterINS2F_15DefaultEpilogueIfNS5_IJSB_llEEES2J_NS2E_6thread17LinearCombinationIfLi1EffLNS2K_9ScaleType4KindE0ELNS_15FloatRoundStyleE2EfEENS1_15EpilogueDefaultEEEEEvvEEEEvNT_6ParamsE --------------------------
	.section	.text._ZN7cutlass13device_kernelINS_4gemm6kernel13GemmUniversalIN4cute5tupleIJiiiiEEENS1_10collective13CollectiveMmaINS1_40MainloopSm90TmaGmmaWarpSpecializedSparseILi9ENS5_IJNS4_1CILi1EEENSA_ILi2EEESB_EEENS1_32KernelTmaWarpSpecializedPingpongEEENS5_IJNSA_ILi64EEESG_NSA_ILi128EEEEEENS_6half_tENS5_IJNS4_6LayoutINS5_IJiNS5_IJSC_iEEEiEEENS5_IJlNS5_IJSB_SC_EEElEEEEENSK_INS5_IJNS5_IJNS5_IJNSA_ILi8EEESC_NSA_ILi4EEEEEEiEEENS5_IJNS5_IJNSA_ILi16EEESC_SR_EEEiEEEiEEENS5_IJNS5_IJNS5_IJSH_SU_NSA_ILi2048EEEEEENSA_ILi8192EEEEEENS5_IJNS5_IJSB_NSA_ILi1024EEENSA_ILi32EEEEEElEEElEEEEEEEESJ_NS5_IJlSB_lEEENS4_8TiledMMAINS4_8MMA_AtomIJNS4_4SM904GMMA6SPARSE26GMMA_64x64x32_F32F16F16_SSILNS1D_5MajorE0ELS1G_0ELNS1D_7ScaleInE1ELS1H_1ELNS1D_9SparseSelE0EEEEEENSK_INS5_IJSB_SB_SB_EEENS5_IJNSA_ILi0EEES1M_S1M_EEEEENS5_IJNS4_10UnderscoreES1P_S1P_EEEEENS4_23SM90_TMA_LOAD_MULTICASTENS4_14ComposedLayoutINS4_7SwizzleILi3ELi4ELi3EEENS4_25smem_sparse_ptr_flag_bitsILi2ELi16EEENSK_INS5_IJNS5_IJSB_SQ_EEENS5_IJSC_SG_EEEEEENS5_IJNS5_IJS1M_SH_EEESN_EEEEEEEvNS4_8identityENS4_13SM90_TMA_LOADENS1T_IS1V_NS4_18smem_ptr_flag_bitsILi16EEENSK_INS5_IJSQ_SG_EEENS5_IJSG_SB_EEEEEEEvS25_EENS_8epilogue10collective6detail29Sm90TmaWarpSpecializedAdapterINS2F_15DefaultEpilogueIfNS5_IJSB_llEEES2J_NS2E_6thread17LinearCombinationIfLi1EffLNS2K_9ScaleType4KindE0ELNS_15FloatRoundStyleE2EfEENS1_15EpilogueDefaultEEEEEvvEEEEvNT_6ParamsE,"ax",@progbits
	.align	128
.text._ZN7cutlass13device_kernelINS_4gemm6kernel13GemmUniversalIN4cute5tupleIJiiiiEEENS1_10collective13CollectiveMmaINS1_40MainloopSm90TmaGmmaWarpSpecializedSparseILi9ENS5_IJNS4_1CILi1EEENSA_ILi2EEESB_EEENS1_32KernelTmaWarpSpecializedPingpongEEENS5_IJNSA_ILi64EEESG_NSA_ILi128EEEEEENS_6half_tENS5_IJNS4_6LayoutINS5_IJiNS5_IJSC_iEEEiEEENS5_IJlNS5_IJSB_SC_EEElEEEEENSK_INS5_IJNS5_IJNS5_IJNSA_ILi8EEESC_NSA_ILi4EEEEEEiEEENS5_IJNS5_IJNSA_ILi16EEESC_SR_EEEiEEEiEEENS5_IJNS5_IJNS5_IJSH_SU_NSA_ILi2048EEEEEENSA_ILi8192EEEEEENS5_IJNS5_IJSB_NSA_ILi1024EEENSA_ILi32EEEEEElEEElEEEEEEEESJ_NS5_IJlSB_lEEENS4_8TiledMMAINS4_8MMA_AtomIJNS4_4SM904GMMA6SPARSE26GMMA_64x64x32_F32F16F16_SSILNS1D_5MajorE0ELS1G_0ELNS1D_7ScaleInE1ELS1H_1ELNS1D_9SparseSelE0EEEEEENSK_INS5_IJSB_SB_SB_EEENS5_IJNSA_ILi0EEES1M_S1M_EEEEENS5_IJNS4_10UnderscoreES1P_S1P_EEEEENS4_23SM90_TMA_LOAD_MULTICASTENS4_14ComposedLayoutINS4_7SwizzleILi3ELi4ELi3EEENS4_25smem_sparse_ptr_flag_bitsILi2ELi16EEENSK_INS5_IJNS5_IJSB_SQ_EEENS5_IJSC_SG_EEEEEENS5_IJNS5_IJS1M_SH_EEESN_EEEEEEEvNS4_8identityENS4_13SM90_TMA_LOADENS1T_IS1V_NS4_18smem_ptr_flag_bitsILi16EEENSK_INS5_IJSQ_SG_EEENS5_IJSG_SB_EEEEEEEvS25_EENS_8epilogue10collective6detail29Sm90TmaWarpSpecializedAdapterINS2F_15DefaultEpilogueIfNS5_IJSB_llEEES2J_NS2E_6thread17LinearCombinationIfLi1EffLNS2K_9ScaleType4KindE0ELNS_15FloatRoundStyleE2EfEENS1_15EpilogueDefaultEEEEEvvEEEEvNT_6ParamsE:
        .type           _ZN7cutlass13device_kernelINS_4gemm6kernel13GemmUniversalIN4cute5tupleIJiiiiEEENS1_10collective13CollectiveMmaINS1_40MainloopSm90TmaGmmaWarpSpecializedSparseILi9ENS5_IJNS4_1CILi1EEENSA_ILi2EEESB_EEENS1_32KernelTmaWarpSpecializedPingpongEEENS5_IJNSA_ILi64EEESG_NSA_ILi128EEEEEENS_6half_tENS5_IJNS4_6LayoutINS5_IJiNS5_IJSC_iEEEiEEENS5_IJlNS5_IJSB_SC_EEElEEEEENSK_INS5_IJNS5_IJNS5_IJNSA_ILi8EEESC_NSA_ILi4EEEEEEiEEENS5_IJNS5_IJNSA_ILi16EEESC_SR_EEEiEEEiEEENS5_IJNS5_IJNS5_IJSH_SU_NSA_ILi2048EEEEEENSA_ILi8192EEEEEENS5_IJNS5_IJSB_NSA_ILi1024EEENSA_ILi32EEEEEElEEElEEEEEEEESJ_NS5_IJlSB_lEEENS4_8TiledMMAINS4_8MMA_AtomIJNS4_4SM904GMMA6SPARSE26GMMA_64x64x32_F32F16F16_SSILNS1D_5MajorE0ELS1G_0ELNS1D_7ScaleInE1ELS1H_1ELNS1D_9SparseSelE0EEEEEENSK_INS5_IJSB_SB_SB_EEENS5_IJNSA_ILi0EEES1M_S1M_EEEEENS5_IJNS4_10UnderscoreES1P_S1P_EEEEENS4_23SM90_TMA_LOAD_MULTICASTENS4_14ComposedLayoutINS4_7SwizzleILi3ELi4ELi3EEENS4_25smem_sparse_ptr_flag_bitsILi2ELi16EEENSK_INS5_IJNS5_IJSB_SQ_EEENS5_IJSC_SG_EEEEEENS5_IJNS5_IJS1M_SH_EEESN_EEEEEEEvNS4_8identityENS4_13SM90_TMA_LOADENS1T_IS1V_NS4_18smem_ptr_flag_bitsILi16EEENSK_INS5_IJSQ_SG_EEENS5_IJSG_SB_EEEEEEEvS25_EENS_8epilogue10collective6detail29Sm90TmaWarpSpecializedAdapterINS2F_15DefaultEpilogueIfNS5_IJSB_llEEES2J_NS2E_6thread17LinearCombinationIfLi1EffLNS2K_9ScaleType4KindE0ELNS_15FloatRoundStyleE2EfEENS1_15EpilogueDefaultEEEEEvvEEEEvNT_6ParamsE,@function
        .size           _ZN7cutlass13device_kernelINS_4gemm6kernel13GemmUniversalIN4cute5tupleIJiiiiEEENS1_10collective13CollectiveMmaINS1_40MainloopSm90TmaGmmaWarpSpecializedSparseILi9ENS5_IJNS4_1CILi1EEENSA_ILi2EEESB_EEENS1_32KernelTmaWarpSpecializedPingpongEEENS5_IJNSA_ILi64EEESG_NSA_ILi128EEEEEENS_6half_tENS5_IJNS4_6LayoutINS5_IJiNS5_IJSC_iEEEiEEENS5_IJlNS5_IJSB_SC_EEElEEEEENSK_INS5_IJNS5_IJNS5_IJNSA_ILi8EEESC_NSA_ILi4EEEEEEiEEENS5_IJNS5_IJNSA_ILi16EEESC_SR_EEEiEEEiEEENS5_IJNS5_IJNS5_IJSH_SU_NSA_ILi2048EEEEEENSA_ILi8192EEEEEENS5_IJNS5_IJSB_NSA_ILi1024EEENSA_ILi32EEEEEElEEElEEEEEEEESJ_NS5_IJlSB_lEEENS4_8TiledMMAINS4_8MMA_AtomIJNS4_4SM904GMMA6SPARSE26GMMA_64x64x32_F32F16F16_SSILNS1D_5MajorE0ELS1G_0ELNS1D_7ScaleInE1ELS1H_1ELNS1D_9SparseSelE0EEEEEENSK_INS5_IJSB_SB_SB_EEENS5_IJNSA_ILi0EEES1M_S1M_EEEEENS5_IJNS4_10UnderscoreES1P_S1P_EEEEENS4_23SM90_TMA_LOAD_MULTICASTENS4_14ComposedLayoutINS4_7SwizzleILi3ELi4ELi3EEENS4_25smem_sparse_ptr_flag_bitsILi2ELi16EEENSK_INS5_IJNS5_IJSB_SQ_EEENS5_IJSC_SG_EEEEEENS5_IJNS5_IJS1M_SH_EEESN_EEEEEEEvNS4_8identityENS4_13SM90_TMA_LOADENS1T_IS1V_NS4_18smem_ptr_flag_bitsILi16EEENSK_INS5_IJSQ_SG_EEENS5_IJSG_SB_EEEEEEEvS25_EENS_8epilogue10collective6detail29Sm90TmaWarpSpecializedAdapterINS2F_15DefaultEpilogueIfNS5_IJSB_llEEES2J_NS2E_6thread17LinearCombinationIfLi1EffLNS2K_9ScaleType4KindE0ELNS_15FloatRoundStyleE2EfEENS1_15EpilogueDefaultEEEEEvvEEEEvNT_6ParamsE,(.L_x_139 - _ZN7cutlass13device_kernelINS_4gemm6kernel13GemmUniversalIN4cute5tupleIJiiiiEEENS1_10collective13CollectiveMmaINS1_40MainloopSm90TmaGmmaWarpSpecializedSparseILi9ENS5_IJNS4_1CILi1EEENSA_ILi2EEESB_EEENS1_32KernelTmaWarpSpecializedPingpongEEENS5_IJNSA_ILi64EEESG_NSA_ILi128EEEEEENS_6half_tENS5_IJNS4_6LayoutINS5_IJiNS5_IJSC_iEEEiEEENS5_IJlNS5_IJSB_SC_EEElEEEEENSK_INS5_IJNS5_IJNS5_IJNSA_ILi8EEESC_NSA_ILi4EEEEEEiEEENS5_IJNS5_IJNSA_ILi16EEESC_SR_EEEiEEEiEEENS5_IJNS5_IJNS5_IJSH_SU_NSA_ILi2048EEEEEENSA_ILi8192EEEEEENS5_IJNS5_IJSB_NSA_ILi1024EEENSA_ILi32EEEEEElEEElEEEEEEEESJ_NS5_IJlSB_lEEENS4_8TiledMMAINS4_8MMA_AtomIJNS4_4SM904GMMA6SPARSE26GMMA_64x64x32_F32F16F16_SSILNS1D_5MajorE0ELS1G_0ELNS1D_7ScaleInE1ELS1H_1ELNS1D_9SparseSelE0EEEEEENSK_INS5_IJSB_SB_SB_EEENS5_IJNSA_ILi0EEES1M_S1M_EEEEENS5_IJNS4_10UnderscoreES1P_S1P_EEEEENS4_23SM90_TMA_LOAD_MULTICASTENS4_14ComposedLayoutINS4_7SwizzleILi3ELi4ELi3EEENS4_25smem_sparse_ptr_flag_bitsILi2ELi16EEENSK_INS5_IJNS5_IJSB_SQ_EEENS5_IJSC_SG_EEEEEENS5_IJNS5_IJS1M_SH_EEESN_EEEEEEEvNS4_8identityENS4_13SM90_TMA_LOADENS1T_IS1V_NS4_18smem_ptr_flag_bitsILi16EEENSK_INS5_IJSQ_SG_EEENS5_IJSG_SB_EEEEEEEvS25_EENS_8epilogue10collective6detail29Sm90TmaWarpSpecializedAdapterINS2F_15DefaultEpilogueIfNS5_IJSB_llEEES2J_NS2E_6thread17LinearCombinationIfLi1EffLNS2K_9ScaleType4KindE0ELNS_15FloatRoundStyleE2EfEENS1_15EpilogueDefaultEEEEEvvEEEEvNT_6ParamsE)
        .other          _ZN7cutlass13device_kernelINS_4gemm6kernel13GemmUniversalIN4cute5tupleIJiiiiEEENS1_10collective13CollectiveMmaINS1_40MainloopSm90TmaGmmaWarpSpecializedSparseILi9ENS5_IJNS4_1CILi1EEENSA_ILi2EEESB_EEENS1_32KernelTmaWarpSpecializedPingpongEEENS5_IJNSA_ILi64EEESG_NSA_ILi128EEEEEENS_6half_tENS5_IJNS4_6LayoutINS5_IJiNS5_IJSC_iEEEiEEENS5_IJlNS5_IJSB_SC_EEElEEEEENSK_INS5_IJNS5_IJNS5_IJNSA_ILi8EEESC_NSA_ILi4EEEEEEiEEENS5_IJNS5_IJNSA_ILi16EEESC_SR_EEEiEEEiEEENS5_IJNS5_IJNS5_IJSH_SU_NSA_ILi2048EEEEEENSA_ILi8192EEEEEENS5_IJNS5_IJSB_NSA_ILi1024EEENSA_ILi32EEEEEElEEElEEEEEEEESJ_NS5_IJlSB_lEEENS4_8TiledMMAINS4_8MMA_AtomIJNS4_4SM904GMMA6SPARSE26GMMA_64x64x32_F32F16F16_SSILNS1D_5MajorE0ELS1G_0ELNS1D_7ScaleInE1ELS1H_1ELNS1D_9SparseSelE0EEEEEENSK_INS5_IJSB_SB_SB_EEENS5_IJNSA_ILi0EEES1M_S1M_EEEEENS5_IJNS4_10UnderscoreES1P_S1P_EEEEENS4_23SM90_TMA_LOAD_MULTICASTENS4_14ComposedLayoutINS4_7SwizzleILi3ELi4ELi3EEENS4_25smem_sparse_ptr_flag_bitsILi2ELi16EEENSK_INS5_IJNS5_IJSB_SQ_EEENS5_IJSC_SG_EEEEEENS5_IJNS5_IJS1M_SH_EEESN_EEEEEEEvNS4_8identityENS4_13SM90_TMA_LOADENS1T_IS1V_NS4_18smem_ptr_flag_bitsILi16EEENSK_INS5_IJSQ_SG_EEENS5_IJSG_SB_EEEEEEEvS25_EENS_8epilogue10collective6detail29Sm90TmaWarpSpecializedAdapterINS2F_15DefaultEpilogueIfNS5_IJSB_llEEES2J_NS2E_6thread17LinearCombinationIfLi1EffLNS2K_9ScaleType4KindE0ELNS_15FloatRoundStyleE2EfEENS1_15EpilogueDefaultEEEEEvvEEEEvNT_6ParamsE,@"STO_CUDA_ENTRY STV_DEFAULT"
_ZN7cutlass13device_kernelINS_4gemm6kernel13GemmUniversalIN4cute5tupleIJiiiiEEENS1_10collective13CollectiveMmaINS1_40MainloopSm90TmaGmmaWarpSpecializedSparseILi9ENS5_IJNS4_1CILi1EEENSA_ILi2EEESB_EEENS1_32KernelTmaWarpSpecializedPingpongEEENS5_IJNSA_ILi64EEESG_NSA_ILi128EEEEEENS_6half_tENS5_IJNS4_6LayoutINS5_IJiNS5_IJSC_iEEEiEEENS5_IJlNS5_IJSB_SC_EEElEEEEENSK_INS5_IJNS5_IJNS5_IJNSA_ILi8EEESC_NSA_ILi4EEEEEEiEEENS5_IJNS5_IJNSA_ILi16EEESC_SR_EEEiEEEiEEENS5_IJNS5_IJNS5_IJSH_SU_NSA_ILi2048EEEEEENSA_ILi8192EEEEEENS5_IJNS5_IJSB_NSA_ILi1024EEENSA_ILi32EEEEEElEEElEEEEEEEESJ_NS5_IJlSB_lEEENS4_8TiledMMAINS4_8MMA_AtomIJNS4_4SM904GMMA6SPARSE26GMMA_64x64x32_F32F16F16_SSILNS1D_5MajorE0ELS1G_0ELNS1D_7ScaleInE1ELS1H_1ELNS1D_9SparseSelE0EEEEEENSK_INS5_IJSB_SB_SB_EEENS5_IJNSA_ILi0EEES1M_S1M_EEEEENS5_IJNS4_10UnderscoreES1P_S1P_EEEEENS4_23SM90_TMA_LOAD_MULTICASTENS4_14ComposedLayoutINS4_7SwizzleILi3ELi4ELi3EEENS4_25smem_sparse_ptr_flag_bitsILi2ELi16EEENSK_INS5_IJNS5_IJSB_SQ_EEENS5_IJSC_SG_EEEEEENS5_IJNS5_IJS1M_SH_EEESN_EEEEEEEvNS4_8identityENS4_13SM90_TMA_LOADENS1T_IS1V_NS4_18smem_ptr_flag_bitsILi16EEENSK_INS5_IJSQ_SG_EEENS5_IJSG_SB_EEEEEEEvS25_EENS_8epilogue10collective6detail29Sm90TmaWarpSpecializedAdapterINS2F_15DefaultEpilogueIfNS5_IJSB_llEEES2J_NS2E_6thread17LinearCombinationIfLi1EffLNS2K_9ScaleType4KindE0ELNS_15FloatRoundStyleE2EfEENS1_15EpilogueDefaultEEEEEvvEEEEvNT_6ParamsE:
[----:B------:R-:W-:Y:S01]  /*0000*/  LDC R1, c[0x0][0x28] ;  /* 0x00000a00ff017b82 */ /* 0x000fe20000000800 */
[----:B------:R-:W0:Y:S01]  /*0010*/  S2R R10, SR_TID.X ;  /* 0x00000000000a7919 */ /* 0x000e220000002100 */
[----:B------:R-:W-:Y:S01]  /*0020*/  ELECT P0, URZ, PT ;  /* 0x00000000003f782f */ /* 0x000fe20003800000 */
[----:B------:R-:W-:Y:S01]  /*0030*/  BSSY B0, `(.L_x_0) ;  /* 0x0000012000007945 */ /* 0x000fe20003800000 */
[--C-:B0-----:R-:W-:Y:S02]  /*0040*/  SHF.R.U32.HI R0, RZ, 0x5, R10.reuse ;  /* 0x00000005ff007819 */ /* 0x101fe4000001160a */
[----:B------:R-:W-:-:S03]  /*0050*/  SHF.R.U32.HI R4, RZ, 0x7, R10 ;  /* 0x00000007ff047819 */ /* 0x000fc6000001160a */
[----:B------:R-:W0:Y:S04]  /*0060*/  SHFL.IDX PT, R2, R0, RZ, 0x1f ;  /* 0x00001fff00027589 */ /* 0x000e2800000e0000 */
[----:B------:R1:W2:Y:S01]  /*0070*/  SHFL.IDX PT, R5, R4, RZ, 0x1f ;  /* 0x00001fff04057589 */ /* 0x0002a200000e0000 */
[----:B0-----:R-:W-:-:S13]  /*0080*/  ISETP.NE.OR P0, PT, R2, RZ, !P0 ;  /* 0x000000ff0200720c */ /* 0x001fda0004705670 */
[----:B-12---:R-:W-:Y:S05]  /*0090*/  @P0 BRA `(.L_x_1) ;  /* 0x00000000002c0947 */ /* 0x006fea0003800000 */
[----:B------:R-:W-:Y:S02]  /*00a0*/  ULDC.64 UR4, c[0x0][0x198] ;  /* 0x0000660000047ab9 */ /* 0x000fe40000000a00 */
[----:B------:R-:W-:Y:S02]  /*00b0*/  UIADD3 UR6, UP0, UR4, 0xf0, URZ ;  /* 0x000000f004067890 */ /* 0x000fe4000ff1e03f */
[----:B------:R-:W-:Y:S02]  /*00c0*/  UIADD3 UR8, UP1, UR4, 0x1f0, URZ ;  /* 0x000001f004087890 */ /* 0x000fe4000ff3e03f */
[----:B------:R-:W-:Y:S02]  /*00d0*/  UIADD3 UR4, UP2, UR4, 0x2f0, URZ ;  /* 0x000002f004047890 */ /* 0x000fe4000ff5e03f */
[----:B------:R-:W-:Y:S02]  /*00e0*/  UIADD3.X UR7, URZ, UR5, URZ, UP0, !UPT ;  /* 0x000000053f077290 */ /* 0x000fe400087fe43f */
[----:B------:R-:W-:-:S02]  /*00f0*/  UIADD3.X UR9, URZ, UR5, URZ, UP1, !UPT ;  /* 0x000000053f097290 */ /* 0x000fc40008ffe43f */
[----:B------:R-:W-:-:S05]  /*0100*/  UIADD3.X UR5, URZ, UR5, URZ, UP2, !UPT ;  /* 0x000000053f057290 */ /* 0x000fca00097fe43f */
[----:B------:R0:W-:Y:S02]  /*0110*/  UTMACCTL.PF [UR6] ;  /* 0x00000000060079b9 */ /* 0x0001e40008040000 */
[----:B------:R0:W-:Y:S02]  /*0120*/  UTMACCTL.PF [UR8] ;  /* 0x00000000080079b9 */ /* 0x0001e40008040000 */
[----:B------:R0:W-:Y:S02]  /*0130*/  UTMACCTL.PF [UR4] ;  /* 0x00000000040079b9 */ /* 0x0001e40008040000 */
[----:B0-----:R-:W-:Y:S01]  /*0140*/  NOP ;  /* 0x0000000000007918 */ /* 0x001fe20000000000 */
.L_x_1:
[----:B------:R-:W-:Y:S05]  /*0150*/  BSYNC B0 ;  /* 0x0000000000007941 */ /* 0x000fea0003800000 */
.L_x_0:
[----:B------:R-:W0:Y:S01]  /*0160*/  SHFL.IDX PT, R6, R0, RZ, 0x1f ;  /* 0x00001fff00067589 */ /* 0x000e2200000e0000 */
[----:B------:R-:W-:Y:S02]  /*0170*/  SHF.R.S32.HI R3, RZ, 0x1f, R10 ;  /* 0x0000001fff037819 */ /* 0x000fe4000001140a */
[----:B0-----:R-:W-:-:S13]  /*0180*/  ISETP.NE.AND P0, PT, R6, RZ, PT ;  /* 0x000000ff0600720c */ /* 0x001fda0003f05270 */
[----:B------:R-:W-:Y:S05]  /*0190*/  @P0 BRA `(.L_x_2) ;  /* 0x00000000008c0947 */ /* 0x000fea0003800000 */
[----:B------:R-:W-:Y:S01]  /*01a0*/  ELECT P0, URZ, PT ;  /* 0x00000000003f782f */ /* 0x000fe20003800000 */
[----:B------:R-:W-:-:S12]  /*01b0*/  BSSY B0, `(.L_x_2) ;  /* 0x0000021000007945 */ /* 0x000fd80003800000 */
[----:B------:R-:W-:Y:S05]  /*01c0*/  @!P0 BRA `(.L_x_3) ;  /* 0x00000000007c8947 */ /* 0x000fea0003800000 */
[----:B------:R-:W0:Y:S01]  /*01d0*/  S2UR UR8, SR_CgaCtaId ;  /* 0x00000000000879c3 */ /* 0x000e220000008800 */
[----:B------:R-:W-:Y:S01]  /*01e0*/  UMOV UR4, 0x400 ;  /* 0x0000040000047882 */ /* 0x000fe20000000000 */
[----:B------:R-:W-:Y:S01]  /*01f0*/  UMOV UR5, 0x1 ;  /* 0x0000000100057882 */ /* 0x000fe20000000000 */
[----:B------:R-:W-:Y:S02]  /*0200*/  UMOV UR6, 0x2 ;  /* 0x0000000200067882 */ /* 0x000fe40000000000 */
[----:B------:R-:W-:-:S04]  /*0210*/  UIADD3 UR6, -UR6, 0x100000, URZ ;  /* 0x0010000006067890 */ /* 0x000fc8000fffe13f */
[----:B------:R-:W-:Y:S02]  /*0220*/  USHF.L.U32 UR7, UR6, 0xb, URZ ;  /* 0x0000000b06077899 */ /* 0x000fe4000800063f */
[----:B------:R-:W-:Y:S02]  /*0230*/  USHF.L.U32 UR6, UR6, 0x1, URZ ;  /* 0x0000000106067899 */ /* 0x000fe4000800063f */
[----:B0-----:R-:W-:Y:S02]  /*0240*/  ULEA UR8, UR8, UR4, 0x18 ;  /* 0x0000000408087291 */ /* 0x001fe4000f8ec03f */
[----:B------:R-:W-:-:S04]  /*0250*/  UIADD3 UR4, -UR5, 0x100000, URZ ;  /* 0x0010000005047890 */ /* 0x000fc8000fffe13f */
[----:B------:R-:W-:Y:S02]  /*0260*/  USHF.L.U32 UR5, UR4, 0xb, URZ ;  /* 0x0000000b04057899 */ /* 0x000fe4000800063f */
[----:B------:R-:W-:Y:S01]  /*0270*/  USHF.L.U32 UR4, UR4, 0x1, URZ ;  /* 0x0000000104047899 */ /* 0x000fe2000800063f */
[----:B------:R-:W0:Y:S11]  /*0280*/  FENCE.VIEW.ASYNC.S ;  /* 0x00000000000073c6 */ /* 0x000e360000000000 */
[----:B0-----:R0:W1:Y:S01]  /*0290*/  SYNCS.EXCH.64 URZ, [UR8], UR4 ;  /* 0x00000004083f75b2 */ /* 0x0010620008000100 */
[----:B------:R0:W2:Y:S01]  /*02a0*/  SYNCS.EXCH.64 URZ, [UR8+0x48], UR6 ;  /* 0x00004806083f75b2 */ /* 0x0000a20008000100 */
[----:B------:R0:W3:Y:S01]  /*02b0*/  SYNCS.EXCH.64 URZ, [UR8+0x8], UR4 ;  /* 0x00000804083f75b2 */ /* 0x0000e20008000100 */
[----:B------:R0:W4:Y:S01]  /*02c0*/  SYNCS.EXCH.64 URZ, [UR8+0x50], UR6 ;  /* 0x00005006083f75b2 */ /* 0x0001220008000100 */
[----:B------:R0:W0:Y:S01]  /*02d0*/  SYNCS.EXCH.64 URZ, [UR8+0x10], UR4 ;  /* 0x00001004083f75b2 */ /* 0x0000220008000100 */
        /* <DEDUP_REMOVED lines=13> */
[----:B------:R-:W-:Y:S01]  /*03b0*/  NOP ;  /* 0x0000000000007918 */ /* 0x000fe20000000000 */
.L_x_3:
[----:B0-----:R-:W-:Y:S05]  /*03c0*/  BSYNC B0 ;  /* 0x0000000000007941 */ /* 0x001fea0003800000 */
.L_x_2:
[----:B------:R-:W0:Y:S01]  /*03d0*/  SHFL.IDX PT, R12, R0, RZ, 0x1f ;  /* 0x00001fff000c7589 */ /* 0x000e2200000e0000 */
[----:B------:R-:W-:Y:S01]  /*03e0*/  LEA.HI R3, R3, R10, RZ, 0x7 ;  /* 0x0000000a03037211 */ /* 0x000fe200078f38ff */
[----:B------:R-:W5:Y:S01]  /*03f0*/  S2UR UR13, SR_CTAID.X ;  /* 0x00000000000d79c3 */ /* 0x000f620000002500 */
[----:B------:R-:W-:Y:S01]  /*0400*/  ELECT P0, URZ, PT ;  /* 0x00000000003f782f */ /* 0x000fe20003800000 */
[----:B------:R-:W1:Y:S01]  /*0410*/  SHFL.IDX PT, R9, R0, RZ, 0x1f ;  /* 0x00001fff00097589 */ /* 0x000e6200000e0000 */
[----:B------:R-:W-:Y:S02]  /*0420*/  LOP3.LUT R3, R3, 0xffffff80, RZ, 0xc0, !PT ;  /* 0xffffff8003037812 */ /* 0x000fe400078ec0ff */
[----:B------:R-:W-:Y:S01]  /*0430*/  ELECT P1, URZ, PT ;  /* 0x00000000003f782f */ /* 0x000fe20003820000 */
[----:B------:R-:W-:Y:S01]  /*0440*/  NOP ;  /* 0x0000000000007918 */ /* 0x000fe20000000000 */
[----:B------:R-:W2:Y:S01]  /*0450*/  S2R R16, SR_CTAID.Y ;  /* 0x0000000000107919 */ /* 0x000ea20000002600 */
[----:B------:R-:W-:Y:S01]  /*0460*/  ULDC UR4, c[0x0][0x150] ;  /* 0x0000540000047ab9 */ /* 0x000fe20000000800 */
[----:B------:R-:W-:Y:S01]  /*0470*/  IMAD.IADD R11, R10, 0x1, -R3 ;  /* 0x000000010a0b7824 */ /* 0x000fe200078e0a03 */
[----:B------:R-:W3:Y:S01]  /*0480*/  LDC R25, c[0x0][0x148] ;  /* 0x00005200ff197b82 */ /* 0x000ee20000000800 */
[----:B------:R2:W4:Y:S01]  /*0490*/  SHFL.IDX PT, R13, R4, RZ, 0x1f ;  /* 0x00001fff040d7589 */ /* 0x00052200000e0000 */
[----:B------:R-:W-:Y:S01]  /*04a0*/  UMOV UR11, 0x80 ;  /* 0x00000080000b7882 */ /* 0x000fe20000000000 */
[----:B------:R-:W-:Y:S01]  /*04b0*/  NOP ;  /* 0x0000000000007918 */ /* 0x000fe20000000000 */
[----:B------:R-:W-:Y:S01]  /*04c0*/  SHF.R.S32.HI R24, RZ, 0x1f, R11 ;  /* 0x0000001fff187819 */ /* 0x000fe2000001140b */
[C---:B------:R-:W-:Y:S01]  /*04d0*/  VIADD R40, R5.reuse, 0xffffffff ;  /* 0xffffffff05287836 */ /* 0x040fe20000000000 */
[----:B------:R-:W-:-:S02]  /*04e0*/  ISETP.NE.AND P2, PT, R5, RZ, PT ;  /* 0x000000ff0500720c */ /* 0x000fc40003f45270 */
[----:B------:R-:W-:Y:S02]  /*04f0*/  LEA.HI R3, R24, R11, RZ, 0x3 ;  /* 0x0000000b18037211 */ /* 0x000fe400078f18ff */
[----:B------:R-:W-:Y:S02]  /*0500*/  ISETP.GE.U32.AND P5, PT, R40, 0x2, PT ;  /* 0x000000022800780c */ /* 0x000fe40003fa6070 */
[--C-:B------:R-:W-:Y:S02]  /*0510*/  SHF.R.S32.HI R7, RZ, 0x3, R3.reuse ;  /* 0x00000003ff077819 */ /* 0x100fe40000011403 */
[----:B0-----:R-:W-:Y:S02]  /*0520*/  ISETP.NE.OR P0, PT, R12, RZ, !P0 ;  /* 0x000000ff0c00720c */ /* 0x001fe40004705670 */
[----:B------:R-:W-:Y:S01]  /*0530*/  SHF.R.S32.HI R8, RZ, 0x1f, R3 ;  /* 0x0000001fff087819 */ /* 0x000fe20000011403 */
[----:B------:R-:W0:Y:S01]  /*0540*/  LDC R12, c[0x0][0x140] ;  /* 0x00005000ff0c7b82 */ /* 0x000e220000000800 */
[----:B-1----:R-:W-:-:S02]  /*0550*/  ISETP.NE.OR P1, PT, R9, RZ, !P1 ;  /* 0x000000ff0900720c */ /* 0x002fc40004f25670 */
[----:B------:R-:W-:Y:S02]  /*0560*/  LEA.HI R8, R8, R7, RZ, 0x2 ;  /* 0x0000000708087211 */ /* 0x000fe400078f10ff */
[----:B-----5:R-:W-:Y:S02]  /*0570*/  I2FP.F32.U32 R0, UR13 ;  /* 0x0000000d00007c45 */ /* 0x020fe40008201000 */
[----:B------:R-:W-:Y:S01]  /*0580*/  LOP3.LUT R8, R8, 0xfffffffc, RZ, 0xc0, !PT ;  /* 0xfffffffc08087812 */ /* 0x000fe200078ec0ff */
[----:B------:R-:W1:Y:S01]  /*0590*/  LDC R9, c[0x0][0x144] ;  /* 0x00005100ff097b82 */ /* 0x000e620000000800 */
[----:B------:R-:W-:Y:S01]  /*05a0*/  SHF.R.S32.HI R3, RZ, 0x1f, R2 ;  /* 0x0000001fff037819 */ /* 0x000fe20000011402 */
[----:B------:R-:W-:Y:S01]  /*05b0*/  VOTEU.ALL UP0, P0 ;  /* 0x00000000003f7886 */ /* 0x000fe20000000000 */
[----:B------:R-:W-:Y:S01]  /*05c0*/  FMUL R0, R0, UR4 ;  /* 0x0000000400007c20 */ /* 0x000fe20008400000 */
[----:B--2---:R-:W-:Y:S01]  /*05d0*/  I2FP.F32.U32 R4, R16 ;  /* 0x0000001000047245 */ /* 0x004fe20000201000 */
[----:B------:R-:W-:Y:S01]  /*05e0*/  ULDC UR4, c[0x0][0x154] ;  /* 0x0000550000047ab9 */ /* 0x000fe20000000800 */
[----:B------:R-:W-:Y:S01]  /*05f0*/  VOTEU.ALL UP1, P1 ;  /* 0x00000000003f7886 */ /* 0x000fe20000820000 */
[----:B------:R-:W-:Y:S01]  /*0600*/  IMAD.IADD R8, R7, 0x1, -R8 ;  /* 0x0000000107087824 */ /* 0x000fe200078e0a08 */
[----:B------:R-:W2:Y:S01]  /*0610*/  @!UP0 S2UR UR7, SR_CgaCtaId ;  /* 0x00000000000789c3 */ /* 0x000ea20000008800 */
[----:B------:R-:W-:Y:S01]  /*0620*/  SHF.R.S32.HI R7, RZ, 0x1f, R6 ;  /* 0x0000001fff077819 */ /* 0x000fe20000011406 */
[----:B------:R-:W-:Y:S01]  /*0630*/  FMUL R4, R4, UR4 ;  /* 0x0000000404047c20 */ /* 0x000fe20008400000 */
[----:B------:R-:W-:Y:S01]  /*0640*/  LEA.HI R3, R3, R2, RZ, 0x2 ;  /* 0x0000000203037211 */ /* 0x000fe200078f10ff */
[----:B------:R-:W5:Y:S01]  /*0650*/  F2I.U32.TRUNC.NTZ R0, R0 ;  /* 0x0000000000007305 */ /* 0x000f62000020f000 */
[----:B------:R-:W-:Y:S01]  /*0660*/  LEA.HI R7, R7, R6, RZ, 0x2 ;  /* 0x0000000607077211 */ /* 0x000fe200078f10ff */
[----:B------:R-:W-:Y:S01]  /*0670*/  UMOV UR4, 0x20 ;  /* 0x0000002000047882 */ /* 0x000fe20000000000 */
[----:B------:R-:W-:Y:S01]  /*0680*/  LOP3.LUT R3, R3, 0xfffffffc, RZ, 0xc0, !PT ;  /* 0xfffffffc03037812 */ /* 0x000fe200078ec0ff */
[----:B------:R-:W4:Y:S01]  /*0690*/  @!UP1 S2UR UR10, SR_CgaCtaId ;  /* 0x00000000000a99c3 */ /* 0x000f220000008800 */
[----:B------:R-:W-:Y:S01]  /*06a0*/  LOP3.LUT R7, R7, 0x3ffffffc, RZ, 0xc0, !PT ;  /* 0x3ffffffc07077812 */ /* 0x000fe200078ec0ff */
[----:B------:R-:W-:Y:S01]  /*06b0*/  @!UP0 UMOV UR6, 0x400 ;  /* 0x0000040000068882 */ /* 0x000fe20000000000 */
[----:B------:R-:W-:-:S04]  /*06c0*/  @!UP0 UIADD3 UR4, -UR4, 0x100000, URZ ;  /* 0x0010000004048890 */ /* 0x000fc8000fffe13f */
[----:B------:R-:W-:Y:S02]  /*06d0*/  @!UP0 USHF.L.U32 UR5, UR4, 0xb, URZ ;  /* 0x0000000b04058899 */ /* 0x000fe4000800063f */
[----:B------:R-:W-:Y:S01]  /*06e0*/  @!UP0 USHF.L.U32 UR4, UR4, 0x1, URZ ;  /* 0x0000000104048899 */ /* 0x000fe2000800063f */
[----:B------:R-:W3:Y:S01]  /*06f0*/  F2I.U32.TRUNC.NTZ R4, R4 ;  /* 0x0000000400047305 */ /* 0x000ee2000020f000 */
[----:B------:R-:W-:Y:S01]  /*0700*/  IMAD.IADD R22, R2, 0x1, -R3 ;  /* 0x0000000102167824 */ /* 0x000fe200078e0a03 */
[----:B------:R-:W-:Y:S01]  /*0710*/  @!UP1 UMOV UR9, 0x400 ;  /* 0x0000040000099882 */ /* 0x000fe20000000000 */
[----:B------:R-:W-:Y:S01]  /*0720*/  IMAD.IADD R7, R6, 0x1, -R7 ;  /* 0x0000000106077824 */ /* 0x000fe200078e0a07 */
[----:B0-----:R-:W-:Y:S01]  /*0730*/  ISETP.EQ.U32.AND P3, PT, R12, 0x1, PT ;  /* 0x000000010c00780c */ /* 0x001fe20003f62070 */
[----:B------:R-:W-:Y:S01]  /*0740*/  VOTEU.ALL UP2, P1 ;  /* 0x00000000003f7886 */ /* 0x000fe20000840000 */
[----:B------:R-:W-:Y:S01]  /*0750*/  VOTEU.ALL UP3, P1 ;  /* 0x00000000003f7886 */ /* 0x000fe20000860000 */
[----:B------:R-:W-:Y:S01]  /*0760*/  IMAD R7, R7, 0x4, R8 ;  /* 0x0000000407077824 */ /* 0x000fe200078e0208 */
[----:B------:R-:W-:Y:S01]  /*0770*/  VOTEU.ALL UP4, P1 ;  /* 0x00000000003f7886 */ /* 0x000fe20000880000 */
[----:B------:R-:W-:Y:S01]  /*0780*/  VOTEU.ALL UP5, P1 ;  /* 0x00000000003f7886 */ /* 0x000fe200008a0000 */
[----:B------:R-:W-:Y:S01]  /*0790*/  ISETP.NE.AND P1, PT, R22, 0x3, PT ;  /* 0x000000031600780c */ /* 0x000fe20003f25270 */
[----:B------:R-:W-:Y:S01]  /*07a0*/  IMAD.SHL.U32 R12, R7, 0x4, RZ ;  /* 0x00000004070c7824 */ /* 0x000fe200078e00ff */
[----:B--2---:R-:W-:Y:S01]  /*07b0*/  @!UP0 ULEA UR8, UR7, UR6, 0x18 ;  /* 0x0000000607088291 */ /* 0x004fe2000f8ec03f */
[----:B-----5:R-:W-:Y:S01]  /*07c0*/  IMAD.MOV R0, RZ, RZ, -R0 ;  /* 0x000000ffff007224 */ /* 0x020fe200078e0a00 */
[----:B------:R-:W-:-:S04]  /*07d0*/  @!UP1 UIADD3 UR6, -UR11, 0x100000, URZ ;  /* 0x001000000b069890 */ /* 0x000fc8000fffe13f */
[----:B------:R-:W-:Y:S02]  /*07e0*/  @!UP1 USHF.L.U32 UR7, UR6, 0xb, URZ ;  /* 0x0000000b06079899 */ /* 0x000fe4000800063f */
[----:B------:R-:W-:Y:S01]  /*07f0*/  @!UP1 USHF.L.U32 UR6, UR6, 0x1, URZ ;  /* 0x0000000106069899 */ /* 0x000fe2000800063f */
[----:B---3--:R-:W-:Y:S01]  /*0800*/  IMAD.MOV R26, RZ, RZ, -R4 ;  /* 0x000000ffff1a7224 */ /* 0x008fe200078e0a04 */
[----:B------:R-:W-:Y:S01]  /*0810*/  VOTEU.ALL UP0, P0 ;  /* 0x00000000003f7886 */ /* 0x000fe20000000000 */
[----:B------:R-:W-:Y:S01]  /*0820*/  LOP3.LUT R12, R7, 0xc, R12, 0x78, !PT ;  /* 0x0000000c070c7812 */ /* 0x000fe200078e780c */
[----:B-1----:R-:W-:Y:S01]  /*0830*/  IMAD R23, R9, R0, UR13 ;  /* 0x0000000d09177e24 */ /* 0x002fe2000f8e0200 */
[----:B------:R-:W-:Y:S01]  /*0840*/  ISETP.EQ.OR P1, PT, R22, RZ, !P1 ;  /* 0x000000ff1600720c */ /* 0x000fe20004f22670 */
[----:B----4-:R-:W-:Y:S01]  /*0850*/  @!UP1 ULEA UR9, UR10, UR9, 0x18 ;  /* 0x000000090a099291 */ /* 0x010fe2000f8ec03f */
[----:B------:R-:W-:Y:S01]  /*0860*/  IMAD R3, R25, R26, R16 ;  /* 0x0000001a19037224 */ /* 0x000fe200078e0210 */
[----:B------:R-:W-:Y:S01]  /*0870*/  VOTEU.ALL UP1, P0 ;  /* 0x00000000003f7886 */ /* 0x000fe20000020000 */
[----:B------:R-:W-:Y:S01]  /*0880*/  LOP3.LUT P0, RZ, R11, 0x7, RZ, 0xc0, !PT ;  /* 0x000000070bff7812 */ /* 0x000fe2000780c0ff */
[----:B------:R-:W0:Y:S02]  /*0890*/  FENCE.VIEW.ASYNC.S ;  /* 0x00000000000073c6 */ /* 0x000e240000000000 */
[----:B0-----:R0:W1:Y:S01]  /*08a0*/  @!UP0 SYNCS.EXCH.64 URZ, [UR8+0xc0], UR4 ;  /* 0x0000c004083f85b2 */ /* 0x0010620008000100 */
[----:B------:R-:W-:-:S02]  /*08b0*/  ISETP.EQ.AND P1, PT, R5, RZ, P1 ;  /* 0x000000ff0500720c */ /* 0x000fc40000f22270 */
[----:B------:R-:W-:Y:S02]  /*08c0*/  ISETP.NE.AND P4, PT, R3, R12, PT ;  /* 0x0000000c0300720c */ /* 0x000fe40003f85270 */
[----:B------:R-:W-:Y:S02]  /*08d0*/  ISETP.LT.U32.AND P0, PT, R12, 0x2, !P0 ;  /* 0x000000020c00780c */ /* 0x000fe40004701070 */
[----:B------:R-:W-:Y:S02]  /*08e0*/  ISETP.EQ.OR P4, PT, R23, RZ, !P4 ;  /* 0x000000ff1700720c */ /* 0x000fe40006782670 */
[----:B------:R-:W-:Y:S02]  /*08f0*/  SEL R7, RZ, 0x1, !P1 ;  /* 0x00000001ff077807 */ /* 0x000fe40004800000 */
[----:B------:R-:W-:Y:S02]  /*0900*/  R2UR UR12, R13 ;  /* 0x000000000d0c72ca */ /* 0x000fe400000e0000 */
[----:B------:R-:W-:-:S02]  /*0910*/  PLOP3.LUT P0, PT, P0, P4, PT, 0x80, 0x0 ;  /* 0x000000000000781c */ /* 0x000fc40000709070 */
[----:B------:R-:W-:Y:S01]  /*0920*/  SEL R7, R7, 0x2, P5 ;  /* 0x0000000207077807 */ /* 0x000fe20002800000 */
[----:B------:R0:W2:Y:S01]  /*0930*/  @!UP1 SYNCS.EXCH.64 URZ, [UR8+0xc8], UR4 ;  /* 0x0000c804083f95b2 */ /* 0x0000a20008000100 */
[----:B------:R-:W-:Y:S01]  /*0940*/  NOP ;  /* 0x0000000000007918 */ /* 0x000fe20000000000 */
[----:B------:R0:W3:Y:S01]  /*0950*/  @!UP2 SYNCS.EXCH.64 URZ, [UR9+0xa0], UR6 ;  /* 0x0000a006093fa5b2 */ /* 0x0000e20008000100 */
[----:B------:R0:W4:Y:S01]  /*0960*/  @!UP3 SYNCS.EXCH.64 URZ, [UR9+0xa8], UR6 ;  /* 0x0000a806093fb5b2 */ /* 0x0001220008000100 */
[----:B------:R0:W0:Y:S01]  /*0970*/  @!UP4 SYNCS.EXCH.64 URZ, [UR9+0xb0], UR6 ;  /* 0x0000b006093fc5b2 */ /* 0x0000220008000100 */
[----:B------:R0:W0:Y:S01]  /*0980*/  @!UP5 SYNCS.EXCH.64 URZ, [UR9+0xb8], UR6 ;  /* 0x0000b806093fd5b2 */ /* 0x0000220008000100 */
[----:B------:R-:W-:Y:S01]  /*0990*/  NOP ;  /* 0x0000000000007918 */ /* 0x000fe20000000000 */
[----:B------:R-:W-:Y:S05]  /*09a0*/  @!P3 BRA `(.L_x_4) ;  /* 0x000000000008b947 */ /* 0x000fea0003800000 */
[----:B01234-:R-:W-:Y:S01]  /*09b0*/  UCGABAR_ARV ;  /* 0x00000000000079c7 */ /* 0x01ffe20008000000 */
[----:B------:R-:W-:Y:S05]  /*09c0*/  BRA `(.L_x_5) ;  /* 0x0000000000047947 */ /* 0x000fea0003800000 */
.L_x_4:
[----:B01234-:R-:W-:Y:S01]  /*09d0*/  NOP ;  /* 0x0000000000007918 */ /* 0x01ffe20000000000 */
.L_x_5:
[----:B------:R-:W-:Y:S01]  /*09e0*/  ULDC.64 UR4, c[0x0][0x698] ;  /* 0x0001a60000047ab9 */ /* 0x000fe20000000a00 */
[----:B------:R-:W-:Y:S01]  /*09f0*/  ULDC.64 UR16, c[0x0][0x208] ;  /* 0x0000820000107ab9 */ /* 0x000fe20000000a00 */
[----:B------:R-:W-:-:S04]  /*0a00*/  ISETP.NE.U32.AND P1, PT, RZ, UR4, PT ;  /* 0x00000004ff007c0c */ /* 0x000fc8000bf25070 */
[----:B------:R-:W-:-:S13]  /*0a10*/  ISETP.NE.AND.EX P1, PT, RZ, UR5, PT, P1 ;  /* 0x00000005ff007c0c */ /* 0x000fda000bf25310 */
[----:B------:R-:W-:Y:S05]  /*0a20*/  @!P1 BRA `(.L_x_6) ;  /* 0x00000000001c9947 */ /* 0x000fea0003800000 */
[----:B------:R-:W0:Y:S02]  /*0a30*/  LDC.64 R2, c[0x0][0x698] ;  /* 0x0001a600ff027b82 */ /* 0x000e240000000a00 */
[----:B0-----:R-:W2:Y:S02]  /*0a40*/  LDG.E.64 R2, desc[UR16][R2.64] ;  /* 0x0000001002027981 */ /* 0x001ea4000c1e1b00 */
[----:B--2---:R-:W-:-:S04]  /*0a50*/  ISETP.NE.U32.AND P1, PT, R2, RZ, PT ;  /* 0x000000ff0200720c */ /* 0x004fc80003f25070 */
[----:B------:R-:W-:-:S13]  /*0a60*/  ISETP.NE.AND.EX P1, PT, R3, RZ, PT, P1 ;  /* 0x000000ff0300720c */ /* 0x000fda0003f25310 */
[----:B------:R-:W-:Y:S05]  /*0a70*/  @!P1 BRA `(.L_x_6) ;  /* 0x0000000000089947 */ /* 0x000fea0003800000 */
[----:B------:R0:W5:Y:S01]  /*0a80*/  LD.E R13, desc[UR16][R2.64] ;  /* 0x00000010020d7980 */ /* 0x000162000c101900 */
[----:B------:R-:W-:Y:S05]  /*0a90*/  BRA `(.L_x_7) ;  /* 0x0000000000207947 */ /* 0x000fea0003800000 */
.L_x_6:
[----:B------:R-:W-:Y:S02]  /*0aa0*/  ULDC.64 UR4, c[0x0][0x688] ;  /* 0x0001a20000047ab9 */ /* 0x000fe40000000a00 */
[----:B------:R-:W-:-:S04]  /*0ab0*/  ISETP.NE.U32.AND P1, PT, RZ, UR4, PT ;  /* 0x00000004ff007c0c */ /* 0x000fc8000bf25070 */
[----:B------:R-:W-:-:S13]  /*0ac0*/  ISETP.NE.AND.EX P1, PT, RZ, UR5, PT, P1 ;  /* 0x00000005ff007c0c */ /* 0x000fda000bf25310 */
[----:B------:R-:W-:Y:S05]  /*0ad0*/  @!P1 BRA `(.L_x_8) ;  /* 0x00000000000c9947 */ /* 0x000fea0003800000 */
[----:B------:R-:W0:Y:S02]  /*0ae0*/  LDC.64 R2, c[0x0][0x688] ;  /* 0x0001a200ff027b82 */ /* 0x000e240000000a00 */
[----:B0-----:R1:W5:Y:S01]  /*0af0*/  LDG.E R13, desc[UR16][R2.64] ;  /* 0x00000010020d7981 */ /* 0x001362000c1e1900 */
[----:B------:R-:W-:Y:S05]  /*0b00*/  BRA `(.L_x_7) ;  /* 0x0000000000047947 */ /* 0x000fea0003800000 */
.L_x_8:
[----:B------:R-:W2:Y:S02]  /*0b10*/  LDC R13, c[0x0][0x680] ;  /* 0x0001a000ff0d7b82 */ /* 0x000ea40000000800 */
.L_x_7:
[----:B------:R-:W-:Y:S02]  /*0b20*/  ULDC.64 UR4, c[0x0][0x6a0] ;  /* 0x0001a80000047ab9 */ /* 0x000fe40000000a00 */
[----:B------:R-:W-:-:S04]  /*0b30*/  ISETP.NE.U32.AND P1, PT, RZ, UR4, PT ;  /* 0x00000004ff007c0c */ /* 0x000fc8000bf25070 */
[----:B------:R-:W-:-:S13]  /*0b40*/  ISETP.NE.AND.EX P1, PT, RZ, UR5, PT, P1 ;  /* 0x00000005ff007c0c */ /* 0x000fda000bf25310 */
[----:B------:R-:W-:Y:S05]  /*0b50*/  @!P1 BRA `(.L_x_9) ;  /* 0x00000000001c9947 */ /* 0x000fea0003800000 */
[----:B01----:R-:W0:Y:S02]  /*0b60*/  LDC.64 R2, c[0x0][0x6a0] ;  /* 0x0001a800ff027b82 */ /* 0x003e240000000a00 */
[----:B0-----:R-:W3:Y:S02]  /*0b70*/  LDG.E.64 R2, desc[UR16][R2.64] ;  /* 0x0000001002027981 */ /* 0x001ee4000c1e1b00 */
[----:B---3--:R-:W-:-:S04]  /*0b80*/  ISETP.NE.U32.AND P1, PT, R2, RZ, PT ;  /* 0x000000ff0200720c */ /* 0x008fc80003f25070 */
[----:B------:R-:W-:-:S13]  /*0b90*/  ISETP.NE.AND.EX P1, PT, R3, RZ, PT, P1 ;  /* 0x000000ff0300720c */ /* 0x000fda0003f25310 */
[----:B------:R-:W-:Y:S05]  /*0ba0*/  @!P1 BRA `(.L_x_9) ;  /* 0x0000000000089947 */ /* 0x000fea0003800000 */
[----:B------:R0:W5:Y:S01]  /*0bb0*/  LD.E R14, desc[UR16][R2.64] ;  /* 0x00000010020e7980 */ /* 0x000162000c101900 */
[----:B------:R-:W-:Y:S05]  /*0bc0*/  BRA `(.L_x_10) ;  /* 0x0000000000207947 */ /* 0x000fea0003800000 */
.L_x_9:
[----:B------:R-:W-:Y:S02]  /*0bd0*/  ULDC.64 UR4, c[0x0][0x690] ;  /* 0x0001a40000047ab9 */ /* 0x000fe40000000a00 */
[----:B------:R-:W-:-:S04]  /*0be0*/  ISETP.NE.U32.AND P1, PT, RZ, UR4, PT ;  /* 0x00000004ff007c0c */ /* 0x000fc8000bf25070 */
[----:B------:R-:W-:-:S13]  /*0bf0*/  ISETP.NE.AND.EX P1, PT, RZ, UR5, PT, P1 ;  /* 0x00000005ff007c0c */ /* 0x000fda000bf25310 */
[----:B------:R-:W-:Y:S05]  /*0c00*/  @!P1 BRA `(.L_x_11) ;  /* 0x00000000000c9947 */ /* 0x000fea0003800000 */
[----:B------:R-:W3:Y:S02]  /*0c10*/  LDC.64 R14, c[0x0][0x690] ;  /* 0x0001a400ff0e7b82 */ /* 0x000ee40000000a00 */
[----:B---3--:R3:W5:Y:S01]  /*0c20*/  LDG.E R14, desc[UR16][R14.64] ;  /* 0x000000100e0e7981 */ /* 0x008762000c1e1900 */
[----:B------:R-:W-:Y:S05]  /*0c30*/  BRA `(.L_x_10) ;  /* 0x0000000000047947 */ /* 0x000fea0003800000 */
.L_x_11:
[----:B------:R-:W4:Y:S02]  /*0c40*/  LDC R14, c[0x0][0x684] ;  /* 0x0001a100ff0e7b82 */ /* 0x000f240000000800 */
.L_x_10:
[----:B------:R-:W1:Y:S01]  /*0c50*/  LDC R0, c[0x0][0x75c] ;  /* 0x0001d700ff007b82 */ /* 0x000e620000000800 */
[----:B------:R-:W-:Y:S01]  /*0c60*/  ULDC UR8, c[0x0][0x604] ;  /* 0x0001810000087ab9 */ /* 0x000fe20000000800 */
[----:B------:R-:W-:Y:S01]  /*0c70*/  ISETP.NE.AND P1, PT, R5, 0x2, PT ;  /* 0x000000020500780c */ /* 0x000fe20003f25270 */
[----:B------:R-:W-:Y:S01]  /*0c80*/  UIADD3 UR8, UR8, 0x3f, URZ ;  /* 0x0000003f08087890 */ /* 0x000fe2000fffe03f */
[----:B------:R-:W-:Y:S01]  /*0c90*/  IMAD.U32 R4, RZ, RZ, UR13 ;  /* 0x0000000dff047e24 */ /* 0x000fe2000f8e00ff */
[----:B------:R-:W-:Y:S01]  /*0ca0*/  UMOV UR5, URZ ;  /* 0x0000003f00057c82 */ /* 0x000fe20008000000 */
[----:B------:R-:W-:Y:S01]  /*0cb0*/  UMOV UR4, URZ ;  /* 0x0000003f00047c82 */ /* 0x000fe20008000000 */
[----:B------:R-:W-:Y:S01]  /*0cc0*/  USHF.R.S32.HI UR9, URZ, 0x1f, UR8 ;  /* 0x0000001f3f097899 */ /* 0x000fe20008011408 */
[----:B------:R-:W-:-:S03]  /*0cd0*/  ULDC.64 UR10, c[0x0][0x750] ;  /* 0x0001d400000a7ab9 */ /* 0x000fc60000000a00 */
[----:B------:R-:W-:Y:S01]  /*0ce0*/  ULEA.HI UR9, UR9, UR8, URZ, 0x6 ;  /* 0x0000000809097291 */ /* 0x000fe2000f8f303f */
[----:B-1----:R-:W-:-:S13]  /*0cf0*/  ISETP.NE.AND P4, PT, R0, 0x1, PT ;  /* 0x000000010000780c */ /* 0x002fda0003f85270 */
[----:B0-----:R-:W0:Y:S01]  /*0d00*/  @P4 LDC R3, c[0x0][0x10] ;  /* 0x00000400ff034b82 */ /* 0x001e220000000800 */
[----:B------:R-:W-:Y:S02]  /*0d10*/  @P4 IMAD.MOV.U32 R17, RZ, RZ, RZ ;  /* 0x000000ffff114224 */ /* 0x000fe400078e00ff */
[----:B------:R-:W-:-:S05]  /*0d20*/  @P4 IMAD.MOV.U32 R5, RZ, RZ, RZ ;  /* 0x000000ffff054224 */ /* 0x000fca00078e00ff */
[----:B------:R-:W1:Y:S01]  /*0d30*/  @!P4 LDC R9, c[0x0][0xc] ;  /* 0x00000300ff09cb82 */ /* 0x000e620000000800 */
[----:B------:R-:W-:Y:S01]  /*0d40*/  ULDC UR6, c[0x0][0xc] ;  /* 0x0000030000067ab9 */ /* 0x000fe20000000800 */
[----:B------:R-:W-:Y:S02]  /*0d50*/  ULDC UR7, c[0x0][0x10] ;  /* 0x0000040000077ab9 */ /* 0x000fe40000000800 */
[----:B------:R-:W-:-:S04]  /*0d60*/  UIMAD.WIDE.U32 UR6, UR6, UR7, URZ ;  /* 0x00000007060672a5 */ /* 0x000fc8000f8e003f */
[----:B------:R-:W3:Y:S01]  /*0d70*/  LDC R8, c[0x0][0x14] ;  /* 0x00000500ff087b82 */ /* 0x000ee20000000800 */
[----:B0-----:R-:W-:-:S04]  /*0d80*/  @P4 IMAD.WIDE.U32 R2, R3, UR13, R16 ;  /* 0x0000000d03024c25 */ /* 0x001fc8000f8e0010 */
[----:B------:R-:W-:Y:S02]  /*0d90*/  @P4 IMAD.IADD R3, R3, 0x1, R5 ;  /* 0x0000000103034824 */ /* 0x000fe400078e0205 */
[----:B------:R-:W-:Y:S02]  /*0da0*/  IMAD.MOV.U32 R5, RZ, RZ, RZ ;  /* 0x000000ffff057224 */ /* 0x000fe400078e00ff */
[----:B-1----:R-:W-:-:S04]  /*0db0*/  @!P4 IMAD.WIDE.U32 R4, R16, R9, R4 ;  /* 0x000000091004c225 */ /* 0x002fc800078e0004 */
[----:B------:R-:W-:Y:S02]  /*0dc0*/  @!P4 IMAD.MOV.U32 R2, RZ, RZ, R4 ;  /* 0x000000ffff02c224 */ /* 0x000fe400078e0004 */
[C---:B---3--:R-:W-:Y:S02]  /*0dd0*/  IMAD R15, R8.reuse, UR7, RZ ;  /* 0x00000007080f7c24 */ /* 0x048fe4000f8e02ff */
[----:B------:R-:W-:Y:S01]  /*0de0*/  IMAD.WIDE.U32 R8, R8, UR6, RZ ;  /* 0x0000000608087c25 */ /* 0x000fe2000f8e00ff */
[----:B------:R-:W-:-:S03]  /*0df0*/  USHF.R.S32.HI UR6, URZ, 0x6, UR9 ;  /* 0x000000063f067899 */ /* 0x000fc60008011409 */
[----:B------:R-:W-:Y:S02]  /*0e00*/  @!P4 IMAD.MOV.U32 R3, RZ, RZ, R5 ;  /* 0x000000ffff03c224 */ /* 0x000fe400078e0005 */
[----:B------:R-:W-:Y:S01]  /*0e10*/  IMAD.IADD R0, R9, 0x1, R15 ;  /* 0x0000000109007824 */ /* 0x000fe200078e020f */
[----:B------:R-:W-:Y:S06]  /*0e20*/  @P1 BRA `(.L_x_12) ;  /* 0x0000000000201947 */ /* 0x000fec0003800000 */
[----:B------:R-:W-:Y:S01]  /*0e30*/  UISETP.GE.U32.AND UP0, UPT, UR6, 0x9, UPT ;  /* 0x000000090600788c */ /* 0x000fe2000bf06070 */
[----:B------:R-:W-:Y:S01]  /*0e40*/  IADD3 R2, P1, R2, R8, RZ ;  /* 0x0000000802027210 */ /* 0x000fe20007f3e0ff */
[----:B------:R-:W-:-:S04]  /*0e50*/  UIMAD.WIDE.U32 UR4, UR6, 0x38e38e39, URZ ;  /* 0x38e38e39060478a5 */ /* 0x000fc8000f8e003f */
[----:B------:R-:W-:Y:S01]  /*0e60*/  USHF.R.U32.HI UR5, URZ, 0x1, UR5 ;  /* 0x000000013f057899 */ /* 0x000fe20008011605 */
[----:B------:R-:W-:Y:S02]  /*0e70*/  IMAD.X R3, R0, 0x1, R3, P1 ;  /* 0x0000000100037824 */ /* 0x000fe400008e0603 */
[----:B------:R-:W-:Y:S02]  /*0e80*/  UMOV UR4, URZ ;  /* 0x0000003f00047c82 */ /* 0x000fe40008000000 */
[----:B------:R-:W-:Y:S02]  /*0e90*/  @UP0 ULOP3.LUT UR4, UR5, 0x1, URZ, 0xc0, !UPT ;  /* 0x0000000105040892 */ /* 0x000fe4000f8ec03f */
[----:B------:R-:W-:-:S12]  /*0ea0*/  UIMAD UR5, UR5, -0x9, UR6 ;  /* 0xfffffff7050578a4 */ /* 0x000fd8000f8e0206 */
.L_x_12:
[----:B------:R-:W-:Y:S01]  /*0eb0*/  ISETP.GE.U32.AND P1, PT, R2, UR10, PT ;  /* 0x0000000a02007c0c */ /* 0x000fe2000bf26070 */
[----:B------:R-:W-:Y:S01]  /*0ec0*/  IMAD.MOV.U32 R6, RZ, RZ, -0x1 ;  /* 0xffffffffff067424 */ /* 0x000fe200078e00ff */
[----:B------:R-:W-:Y:S01]  /*0ed0*/  PRMT R15, RZ, 0x7610, R15 ;  /* 0x00007610ff0f7816 */ /* 0x000fe2000000000f */
[----:B------:R-:W-:Y:S01]  /*0ee0*/  IMAD.MOV.U32 R4, RZ, RZ, -0x1 ;  /* 0xffffffffff047424 */ /* 0x000fe200078e00ff */
[----:B------:R-:W-:Y:S01]  /*0ef0*/  ISETP.GE.U32.AND.EX P1, PT, R3, UR11, PT, P1 ;  /* 0x0000000b03007c0c */ /* 0x000fe2000bf26110 */
[----:B------:R-:W-:-:S12]  /*0f00*/  IMAD.MOV.U32 R5, RZ, RZ, -0x1 ;  /* 0xffffffffff057424 */ /* 0x000fd800078e00ff */
[----:B------:R-:W-:Y:S05]  /*0f10*/  @P1 BRA `(.L_x_13) ;  /* 0x0000000400241947 */ /* 0x000fea0003800000 */
[----:B------:R-:W0:Y:S01]  /*0f20*/  LDC.64 R28, c[0x0][0x728] ;  /* 0x0001ca00ff1c7b82 */ /* 0x000e220000000a00 */
[----:B------:R-:W-:Y:S02]  /*0f30*/  IMAD.MOV.U32 R4, RZ, RZ, R2 ;  /* 0x000000ffff047224 */ /* 0x000fe400078e0002 */
[----:B------:R-:W-:-:S05]  /*0f40*/  IMAD.MOV.U32 R5, RZ, RZ, R3 ;  /* 0x000000ffff057224 */ /* 0x000fca00078e0003 */
[----:B------:R-:W1:Y:S08]  /*0f50*/  LDC R6, c[0x0][0x730] ;  /* 0x0001cc00ff067b82 */ /* 0x000e700000000800 */
[----:B------:R-:W3:Y:S01]  /*0f60*/  LDC.64 R30, c[0x0][0x720] ;  /* 0x0001c800ff1e7b82 */ /* 0x000ee20000000a00 */
[----:B0-----:R-:W-:-:S04]  /*0f70*/  ISETP.NE.U32.AND P1, PT, R28, RZ, PT ;  /* 0x000000ff1c00720c */ /* 0x001fc80003f25070 */
[----:B------:R-:W-:-:S13]  /*0f80*/  ISETP.NE.AND.EX P1, PT, R29, RZ, PT, P1 ;  /* 0x000000ff1d00720c */ /* 0x000fda0003f25310 */
[----:B-1-3--:R-:W-:Y:S05]  /*0f90*/  @!P1 BRA `(.L_x_14) ;  /* 0x0000000000289947 */ /* 0x00afea0003800000 */
[----:B------:R-:W0:Y:S02]  /*0fa0*/  LDC R15, c[0x0][0x734] ;  /* 0x0001cd00ff0f7b82 */ /* 0x000e240000000800 */
[----:B0-----:R-:W-:-:S05]  /*0fb0*/  IADD3 R15, P1, R2, R15, RZ ;  /* 0x0000000f020f7210 */ /* 0x001fca0007f3e0ff */
[----:B------:R-:W-:-:S04]  /*0fc0*/  IMAD.X R27, RZ, RZ, R3, P1 ;  /* 0x000000ffff1b7224 */ /* 0x000fc800008e0603 */
[----:B------:R-:W-:-:S04]  /*0fd0*/  IMAD.WIDE.U32 R4, R27, R28, RZ ;  /* 0x0000001c1b047225 */ /* 0x000fc800078e00ff */
[----:B------:R-:W-:-:S04]  /*0fe0*/  IMAD.WIDE.U32 R18, P1, R15, R29, R4 ;  /* 0x0000001d0f127225 */ /* 0x000fc80007820004 */
[----:B------:R-:W-:-:S04]  /*0ff0*/  IMAD.WIDE.U32 R4, R15, R28, RZ ;  /* 0x0000001c0f047225 */ /* 0x000fc800078e00ff */
[----:B------:R-:W-:Y:S01]  /*1000*/  IMAD.X R21, RZ, RZ, RZ, P1 ;  /* 0x000000ffff157224 */ /* 0x000fe200008e06ff */
[----:B------:R-:W-:Y:S01]  /*1010*/  IADD3 RZ, P1, R5, R18, RZ ;  /* 0x0000001205ff7210 */ /* 0x000fe20007f3e0ff */
[----:B------:R-:W-:-:S04]  /*1020*/  IMAD.MOV.U32 R20, RZ, RZ, R19 ;  /* 0x000000ffff147224 */ /* 0x000fc800078e0013 */
[----:B------:R-:W-:-:S08]  /*1030*/  IMAD.WIDE.U32.X R4, R27, R29, R20, P1 ;  /* 0x0000001d1b047225 */ /* 0x000fd000008e0414 */
.L_x_14:
[----:B------:R-:W0:Y:S01]  /*1040*/  LDC.64 R32, c[0x0][0x740] ;  /* 0x0001d000ff207b82 */ /* 0x000e220000000a00 */
[-CC-:B------:R-:W-:Y:S01]  /*1050*/  SHF.R.U64 R37, R4, R6.reuse, R5.reuse ;  /* 0x0000000604257219 */ /* 0x180fe20000001205 */
[----:B------:R-:W-:Y:S01]  /*1060*/  IMAD.MOV.U32 R35, RZ, RZ, 0x1 ;  /* 0x00000001ff237424 */ /* 0x000fe200078e00ff */
[----:B------:R-:W-:Y:S02]  /*1070*/  SHF.R.U32.HI R4, RZ, R6, R5 ;  /* 0x00000006ff047219 */ /* 0x000fe40000011605 */
[----:B------:R-:W-:-:S03]  /*1080*/  IADD3 R15, P1, RZ, -R37, RZ ;  /* 0x80000025ff0f7210 */ /* 0x000fc60007f3e0ff */
[----:B------:R-:W1:Y:S02]  /*1090*/  LDC R18, c[0x0][0x718] ;  /* 0x0001c600ff127b82 */ /* 0x000e640000000800 */
[----:B------:R-:W-:-:S04]  /*10a0*/  IMAD.X R5, RZ, RZ, ~R4, P1 ;  /* 0x000000ffff057224 */ /* 0x000fc800008e0e04 */
[-C--:B------:R-:W-:Y:S02]  /*10b0*/  IMAD R6, R5, R30.reuse, RZ ;  /* 0x0000001e05067224 */ /* 0x080fe400078e02ff */
[----:B------:R-:W3:Y:S01]  /*10c0*/  LDC R19, c[0x0][0x708] ;  /* 0x0001c200ff137b82 */ /* 0x000ee20000000800 */
[----:B------:R-:W-:-:S04]  /*10d0*/  IMAD.WIDE.U32 R4, R15, R30, R2 ;  /* 0x0000001e0f047225 */ /* 0x000fc800078e0002 */
[----:B------:R-:W-:-:S03]  /*10e0*/  IMAD R15, R15, R31, R6 ;  /* 0x0000001f0f0f7224 */ /* 0x000fc600078e0206 */
[----:B------:R-:W2:Y:S01]  /*10f0*/  LDC R28, c[0x0][0x758] ;  /* 0x0001d600ff1c7b82 */ /* 0x000ea20000000800 */
[----:B------:R-:W-:Y:S01]  /*1100*/  IMAD.IADD R5, R5, 0x1, R15 ;  /* 0x0000000105057824 */ /* 0x000fe200078e020f */
[----:B0-----:R-:W-:Y:S01]  /*1110*/  ISETP.NE.U32.AND P1, PT, R32, RZ, PT ;  /* 0x000000ff2000720c */ /* 0x001fe20003f25070 */
[----:B------:R-:W-:-:S03]  /*1120*/  IMAD.MOV.U32 R15, RZ, RZ, -0x1 ;  /* 0xffffffffff0f7424 */ /* 0x000fc600078e00ff */
[----:B------:R-:W-:Y:S02]  /*1130*/  ISETP.NE.AND.EX P1, PT, R33, RZ, PT, P1 ;  /* 0x000000ff2100720c */ /* 0x000fe40003f25310 */
[----:B------:R-:W0:Y:S01]  /*1140*/  LDC R31, c[0x0][0x700] ;  /* 0x0001c000ff1f7b82 */ /* 0x000e220000000800 */
[-CC-:B-1----:R-:W-:Y:S02]  /*1150*/  SHF.R.U64 R29, R4, R18.reuse, R5.reuse ;  /* 0x00000012041d7219 */ /* 0x182fe40000001205 */
[----:B------:R-:W-:-:S05]  /*1160*/  SHF.R.U32.HI R4, RZ, R18, R5 ;  /* 0x00000012ff047219 */ /* 0x000fca0000011605 */
[----:B------:R-:W1:Y:S01]  /*1170*/  LDC R30, c[0x0][0x748] ;  /* 0x0001d200ff1e7b82 */ /* 0x000e620000000800 */
[-CC-:B---3--:R-:W-:Y:S02]  /*1180*/  SHF.R.U64 R39, R29, R19.reuse, R4.reuse ;  /* 0x000000131d277219 */ /* 0x188fe40000001204 */
[----:B------:R-:W-:-:S05]  /*1190*/  SHF.R.U32.HI R5, RZ, R19, R4 ;  /* 0x00000013ff057219 */ /* 0x000fca0000011604 */
[----:B------:R-:W3:Y:S01]  /*11a0*/  LDC R34, c[0x0][0x738] ;  /* 0x0001ce00ff227b82 */ /* 0x000ee20000000800 */
[-C--:B--2---:R-:W-:Y:S02]  /*11b0*/  SHF.L.U32 R4, R15, R28.reuse, RZ ;  /* 0x0000001c0f047219 */ /* 0x084fe400000006ff */
[--C-:B------:R-:W-:Y:S02]  /*11c0*/  SHF.R.U64 R38, R39, R28, R5.reuse ;  /* 0x0000001c27267219 */ /* 0x100fe40000001205 */
[----:B------:R-:W-:Y:S02]  /*11d0*/  LOP3.LUT R6, RZ, R4, RZ, 0x33, !PT ;  /* 0x00000004ff067212 */ /* 0x000fe400078e33ff */
[----:B------:R-:W-:Y:S01]  /*11e0*/  SHF.R.U32.HI R5, RZ, R28, R5 ;  /* 0x0000001cff057219 */ /* 0x000fe20000011605 */
[----:B------:R-:W2:Y:S01]  /*11f0*/  LDC R36, c[0x0][0x710] ;  /* 0x0001c400ff247b82 */ /* 0x000ea20000000800 */
[----:B------:R-:W-:Y:S01]  /*1200*/  IMAD.MOV.U32 R4, RZ, RZ, R38 ;  /* 0x000000ffff047224 */ /* 0x000fe200078e0026 */
[----:B------:R-:W-:Y:S06]  /*1210*/  @!P1 BRA `(.L_x_15) ;  /* 0x0000000000289947 */ /* 0x000fec0003800000 */
[----:B------:R-:W4:Y:S02]  /*1220*/  LDC R15, c[0x0][0x74c] ;  /* 0x0001d300ff0f7b82 */ /* 0x000f240000000800 */
[----:B----4-:R-:W-:-:S05]  /*1230*/  IADD3 R15, P1, R38, R15, RZ ;  /* 0x0000000f260f7210 */ /* 0x010fca0007f3e0ff */
        /* <DEDUP_REMOVED lines=8> */
.L_x_15:
[----:B-1----:R-:W-:Y:S01]  /*12c0*/  SHF.R.U64 R15, R4, R30, R5 ;  /* 0x0000001e040f7219 */ /* 0x002fe20000001205 */
[----:B------:R-:W-:Y:S01]  /*12d0*/  @P4 IMAD R23, R25, R26, R16 ;  /* 0x0000001a19174224 */ /* 0x000fe200078e0210 */
[----:B------:R-:W-:Y:S02]  /*12e0*/  SHF.L.U32 R4, R35, R28, RZ ;  /* 0x0000001c23047219 */ /* 0x000fe400000006ff */
[----:B------:R-:W-:Y:S01]  /*12f0*/  LOP3.LUT R5, R39, R6, RZ, 0xc0, !PT ;  /* 0x0000000627057212 */ /* 0x000fe200078ec0ff */
[----:B0-----:R-:W-:Y:S02]  /*1300*/  VIADD R6, R31, 0xffffffff ;  /* 0xffffffff1f067836 */ /* 0x001fe40000000000 */
[----:B------:R-:W-:Y:S02]  /*1310*/  IMAD.MOV R17, RZ, RZ, -R15 ;  /* 0x000000ffff117224 */ /* 0x000fe400078e0a0f */
[----:B------:R-:W-:Y:S01]  /*1320*/  IMAD R16, R4, R15, R5 ;  /* 0x0000000f04107224 */ /* 0x000fe200078e0205 */
[----:B------:R-:W-:Y:S01]  /*1330*/  LOP3.LUT R5, R29, R6, RZ, 0xc0, !PT ;  /* 0x000000061d057212 */ /* 0x000fe200078ec0ff */
[----:B---3--:R-:W-:-:S02]  /*1340*/  IMAD R4, R17, R34, R38 ;  /* 0x0000002211047224 */ /* 0x008fc400078e0226 */
[----:B--2---:R-:W-:Y:S02]  /*1350*/  IMAD R6, R16, R36, R23 ;  /* 0x0000002410067224 */ /* 0x004fe400078e0217 */
[----:B------:R-:W-:Y:S02]  /*1360*/  IMAD R5, R4, R31, R5 ;  /* 0x0000001f04057224 */ /* 0x000fe400078e0205 */
[----:B------:R-:W-:-:S03]  /*1370*/  IMAD.MOV.U32 R15, RZ, RZ, 0x1 ;  /* 0x00000001ff0f7424 */ /* 0x000fc600078e00ff */
[----:B------:R-:W-:Y:S02]  /*1380*/  SEL R4, R5, R6, !P4 ;  /* 0x0000000605047207 */ /* 0x000fe40006000000 */
[----:B------:R-:W-:Y:S01]  /*1390*/  SEL R6, R6, R5, !P4 ;  /* 0x0000000506067207 */ /* 0x000fe20006000000 */
[----:B------:R-:W-:-:S07]  /*13a0*/  IMAD.MOV.U32 R5, RZ, RZ, R37 ;  /* 0x000000ffff057224 */ /* 0x000fce00078e0025 */
.L_x_13:
[----:B------:R-:W-:Y:S05]  /*13b0*/  @!P3 BRA `(.L_x_16) ;  /* 0x00000000000cb947 */ /* 0x000fea0003800000 */
[----:B------:R-:W-:Y:S01]  /*13c0*/  UCGABAR_WAIT ;  /* 0x0000000000007dc7 */ /* 0x000fe20008000000 */
[----:B------:R-:W-:Y:S01]  /*13d0*/  CCTL.IVALL ;  /* 0x00000000ff00798f */ /* 0x000fe20002000000 */
[----:B------:R-:W-:Y:S05]  /*13e0*/  BRA `(.L_x_17) ;  /* 0x0000000000047947 */ /* 0x000fea0003800000 */
.L_x_16:
[----:B------:R-:W-:Y:S06]  /*13f0*/  BAR.SYNC.DEFER_BLOCKING 0x0 ;  /* 0x0000000000007b1d */ /* 0x000fec0000010000 */
.L_x_17:
[----:B------:R-:W-:Y:S05]  /*1400*/  @!P2 BRA `(.L_x_18) ;  /* 0x0000003400f0a947 */ /* 0x000fea0003800000 */
[----:B------:R-:W-:-:S13]  /*1410*/  ISETP.GT.U32.AND P1, PT, R40, 0x1, PT ;  /* 0x000000012800780c */ /* 0x000fda0003f24070 */
[----:B------:R-:W-:Y:S05]  /*1420*/  @P1 EXIT ;  /* 0x000000000000194d */ /* 0x000fea0003800000 */
.L_x_19:
[----:B------:R-:W-:-:S08]  /*1430*/  NOP ;  /* 0x0000000000007918 */ /* 0x000fd00000000000 */
[----:B------:R-:W0:Y:S02]  /*1440*/  USETMAXREG.TRY_ALLOC.CTAPOOL UP0, 0xe8 ;  /* 0x000000e8000079c8 */ /* 0x000e240008000600 */
[----:B0-----:R-:W-:-:S13]  /*1450*/  PLOP3.LUT P1, PT, PT, PT, UP0, 0x80, 0x0 ;  /* 0x000000000000781c */ /* 0x001fda0003f2f008 */
[----:B------:R-:W-:Y:S05]  /*1460*/  @!P1 BRA `(.L_x_19) ;  /* 0xfffffffc00f09947 */ /* 0x000fea000383ffff */
[----:B------:R-:W-:-:S13]  /*1470*/  LOP3.LUT P1, RZ, R15, 0xff, RZ, 0xc0, !PT ;  /* 0x000000ff0fff7812 */ /* 0x000fda000782c0ff */
[----:B------:R-:W-:Y:S05]  /*1480*/  @!P1 EXIT ;  /* 0x000000000000994d */ /* 0x000fea0003800000 */
[CC--:B------:R-:W-:Y:S01]  /*1490*/  LEA.HI R15, R24.reuse, R11.reuse, RZ, 0x2 ;  /* 0x0000000b180f7211 */ /* 0x0c0fe200078f10ff */
[----:B------:R-:W0:Y:S01]  /*14a0*/  S2UR UR8, SR_CgaCtaId ;  /* 0x00000000000879c3 */ /* 0x000e220000008800 */
[----:B------:R-:W-:Y:S01]  /*14b0*/  LEA.HI R24, R24, R11, RZ, 0x5 ;  /* 0x0000000b18187211 */ /* 0x000fe200078f28ff */
[----:B------:R-:W-:Y:S01]  /*14c0*/  UMOV UR7, 0x400 ;  /* 0x0000040000077882 */ /* 0x000fe20000000000 */
[--C-:B------:R-:W-:Y:S01]  /*14d0*/  SHF.R.S32.HI R10, RZ, 0x2, R15.reuse ;  /* 0x00000002ff0a7819 */ /* 0x100fe2000001140f */
[----:B------:R-:W-:Y:S01]  /*14e0*/  UIADD3 UR9, UR12, -0x1, URZ ;  /* 0xffffffff0c097890 */ /* 0x000fe2000fffe03f */
[----:B------:R-:W-:Y:S01]  /*14f0*/  SHF.R.S32.HI R17, RZ, 0x1f, R15 ;  /* 0x0000001fff117819 */ /* 0x000fe2000001140f */
[----:B------:R-:W-:Y:S01]  /*1500*/  ULDC UR18, c[0x0][0x284] ;  /* 0x0000a10000127ab9 */ /* 0x000fe20000000800 */
[----:B------:R-:W-:Y:S01]  /*1510*/  SHF.R.S32.HI R24, RZ, 0x5, R24 ;  /* 0x00000005ff187819 */ /* 0x000fe20000011418 */
[----:B------:R-:W-:Y:S01]  /*1520*/  UISETP.NE.AND UP0, UPT, UR9, URZ, UPT ;  /* 0x0000003f0900728c */ /* 0x000fe2000bf05270 */
[----:B------:R-:W-:Y:S01]  /*1530*/  LEA.HI R17, R17, R10, RZ, 0x3 ;  /* 0x0000000a11117211 */ /* 0x000fe200078f18ff */
[----:B------:R-:W-:Y:S01]  /*1540*/  USHF.L.U32 UR21, UR6, 0x1, URZ ;  /* 0x0000000106157899 */ /* 0x000fe2000800063f */
[----:B------:R-:W-:Y:S01]  /*1550*/  LOP3.LUT R16, R15, 0xfffffffc, RZ, 0xc0, !PT ;  /* 0xfffffffc0f107812 */ /* 0x000fe200078ec0ff */
[----:B------:R-:W-:Y:S01]  /*1560*/  USEL UR11, URZ, 0x1, UP0 ;  /* 0x000000013f0b7887 */ /* 0x000fe20008000000 */
[----:B------:R-:W-:-:S02]  /*1570*/  LOP3.LUT R17, R17, 0xfffffff8, RZ, 0xc0, !PT ;  /* 0xfffffff811117812 */ /* 0x000fc400078ec0ff */
[----:B------:R-:W-:Y:S01]  /*1580*/  LOP3.LUT R66, R7, 0x1, RZ, 0xfc, !PT ;  /* 0x0000000107427812 */ /* 0x000fe200078efcff */
[C---:B------:R-:W-:Y:S01]  /*1590*/  IMAD.IADD R15, R11.reuse, 0x1, -R16 ;  /* 0x000000010b0f7824 */ /* 0x040fe200078e0a10 */
[----:B------:R-:W-:Y:S01]  /*15a0*/  VIMNMX R16, RZ, UR6, PT ;  /* 0x00000006ff107c48 */ /* 0x000fe2000bfe0100 */
[----:B------:R-:W-:Y:S01]  /*15b0*/  IMAD.IADD R17, R10, 0x1, -R17 ;  /* 0x000000010a117824 */ /* 0x000fe200078e0a11 */
[C---:B------:R-:W-:Y:S01]  /*15c0*/  LEA.HI R10, R11.reuse, R11, RZ, 0x1 ;  /* 0x0000000b0b0a7211 */ /* 0x040fe200078f08ff */
[----:B------:R-:W-:Y:S01]  /*15d0*/  IMAD.U32 R67, RZ, RZ, UR11 ;  /* 0x0000000bff437e24 */ /* 0x000fe2000f8e00ff */
[----:B------:R-:W-:Y:S01]  /*15e0*/  IADD3 R16, -R16, UR6, RZ ;  /* 0x0000000610107c10 */ /* 0x000fe2000fffe1ff */
[----:B------:R-:W-:Y:S01]  /*15f0*/  IMAD R18, R24, -0x10, -R17 ;  /* 0xfffffff018127824 */ /* 0x000fe200078e0a11 */
[----:B------:R-:W-:Y:S01]  /*1600*/  LOP3.LUT R10, R10, 0x3ffffe, RZ, 0xc0, !PT ;  /* 0x003ffffe0a0a7812 */ /* 0x000fe200078ec0ff */
[----:B0-----:R-:W-:Y:S02]  /*1610*/  ULEA UR7, UR8, UR7, 0x18 ;  /* 0x0000000708077291 */ /* 0x001fe4000f8ec03f */
[----:B------:R-:W-:Y:S01]  /*1620*/  USHF.L.U32 UR8, UR9, 0x3, URZ ;  /* 0x0000000309087899 */ /* 0x000fe2000800063f */
[----:B------:R-:W-:Y:S01]  /*1630*/  VIADD R18, R18, UR18 ;  /* 0x0000001212127c36 */ /* 0x000fe20008000000 */
[----:B------:R-:W-:Y:S01]  /*1640*/  UIADD3 UR9, UR7, 0x180, URZ ;  /* 0x0000018007097890 */ /* 0x000fe2000fffe03f */
[----:B------:R-:W-:Y:S01]  /*1650*/  IMAD.IADD R10, R11, 0x1, -R10 ;  /* 0x000000010b0a7824 */ /* 0x000fe200078e0a0a */
[----:B------:R-:W-:-:S02]  /*1660*/  UIADD3 UR10, UR7, 0x12180, URZ ;  /* 0x00012180070a7890 */ /* 0x000fc4000fffe03f */
[----:B------:R-:W-:Y:S01]  /*1670*/  USHF.R.U32.HI UR9, URZ, 0x4, UR9 ;  /* 0x000000043f097899 */ /* 0x000fe20008011609 */
[----:B------:R-:W-:Y:S01]  /*1680*/  IMAD R10, R24, 0x2, R10 ;  /* 0x00000002180a7824 */ /* 0x000fe200078e020a */
[----:B------:R-:W-:Y:S02]  /*1690*/  USHF.R.U32.HI UR10, URZ, 0x4, UR10 ;  /* 0x000000043f0a7899 */ /* 0x000fe4000801160a */
[----:B------:R-:W-:Y:S01]  /*16a0*/  UIADD3 UR22, UR7, 0xa0, URZ ;  /* 0x000000a007167890 */ /* 0x000fe2000fffe03f */
[--C-:B------:R-:W-:Y:S01]  /*16b0*/  IMAD R11, R10, 0x8, R17.reuse ;  /* 0x000000080a0b7824 */ /* 0x100fe200078e0211 */
[----:B------:R-:W-:Y:S01]  /*16c0*/  ULOP3.LUT UR8, UR8, 0x8, URZ, 0xc0, !UPT ;  /* 0x0000000808087892 */ /* 0x000fe2000f8ec03f */
[----:B------:R-:W-:Y:S01]  /*16d0*/  IMAD R10, R24, 0x10, R17 ;  /* 0x00000010180a7824 */ /* 0x000fe200078e0211 */
[----:B------:R-:W-:Y:S01]  /*16e0*/  ULOP3.LUT UR9, UR9, 0x3fff, URZ, 0xc0, !UPT ;  /* 0x00003fff09097892 */ /* 0x000fe2000f8ec03f */
[----:B------:R-:W-:Y:S01]  /*16f0*/  IMAD.SHL.U32 R17, R11, 0x80, RZ ;  /* 0x000000800b117824 */ /* 0x000fe200078e00ff */
[----:B------:R-:W-:-:S02]  /*1700*/  ULOP3.LUT UR10, UR10, 0x3fff, URZ, 0xc0, !UPT ;  /* 0x00003fff0a0a7892 */ /* 0x000fc4000f8ec03f */
[----:B------:R-:W-:Y:S01]  /*1710*/  SHF.R.S32.HI R11, RZ, 0x1f, R10 ;  /* 0x0000001fff0b7819 */ /* 0x000fe2000001140a */
[----:B------:R-:W-:Y:S02]  /*1720*/  ULEA UR12, UR12, UR22, 0x3 ;  /* 0x000000160c0c7291 */ /* 0x000fe4000f8e183f */
[----:B------:R-:W-:Y:S02]  /*1730*/  ULOP3.LUT UR23, UR8, 0x8, URZ, 0x3c, !UPT ;  /* 0x0000000808177892 */ /* 0x000fe4000f8e3c3f */
[----:B------:R-:W-:Y:S02]  /*1740*/  ULOP3.LUT UR13, UR8, 0x18, URZ, 0x3c, !UPT ;  /* 0x00000018080d7892 */ /* 0x000fe4000f8e3c3f */
[----:B------:R-:W-:Y:S02]  /*1750*/  ULOP3.LUT UR14, UR9, 0x10000, URZ, 0xfc, !UPT ;  /* 0x00010000090e7892 */ /* 0x000fe4000f8efc3f */
[----:B------:R-:W-:-:S12]  /*1760*/  ULOP3.LUT UR15, UR10, 0x10000, URZ, 0xfc, !UPT ;  /* 0x000100000a0f7892 */ /* 0x000fd8000f8efc3f */
.L_x_94:
[----:B------:R-:W-:Y:S01]  /*1770*/  SHF.L.U32 R19, R67, 0x1f, RZ ;  /* 0x0000001f43137819 */ /* 0x000fe200000006ff */
[----:B------:R-:W-:Y:S01]  /*1780*/  IMAD.MOV.U32 R55, RZ, RZ, RZ ;  /* 0x000000ffff377224 */ /* 0x000fe200078e00ff */
[----:B------:R-:W-:Y:S02]  /*1790*/  ISETP.GE.AND P2, PT, R16, 0x1, PT ;  /* 0x000000011000780c */ /* 0x000fe40003f46270 */
[----:B------:R-:W0:Y:S02]  /*17a0*/  SYNCS.PHASECHK.TRANS64.TRYWAIT P1, [UR12+-0x8], R19 ;  /* 0xfffff813ff0075a7 */ /* 0x000e24000802014c */
[----:B012345:R-:W-:Y:S09]  /*17b0*/  @!P1 BRA `(.L_x_20) ;  /* 0x0000004800209947 */ /* 0x03fff20003800000 */
.L_x_121:
[----:B------:R-:W-:Y:S02]  /*17c0*/  CS2R R24, SRZ ;  /* 0x0000000000187805 */ /* 0x000fe4000001ff00 */
[----:B------:R-:W-:Y:S02]  /*17d0*/  CS2R R26, SRZ ;  /* 0x00000000001a7805 */ /* 0x000fe4000001ff00 */
[----:B------:R-:W-:Y:S02]  /*17e0*/  CS2R R28, SRZ ;  /* 0x00000000001c7805 */ /* 0x000fe4000001ff00 */
[----:B------:R-:W-:Y:S02]  /*17f0*/  CS2R R30, SRZ ;  /* 0x00000000001e7805 */ /* 0x000fe4000001ff00 */
[----:B------:R-:W-:Y:S02]  /*1800*/  CS2R R32, SRZ ;  /* 0x0000000000207805 */ /* 0x000fe4000001ff00 */
[----:B------:R-:W-:-:S02]  /*1810*/  CS2R R34, SRZ ;  /* 0x0000000000227805 */ /* 0x000fc4000001ff00 */
        /* <DEDUP_REMOVED lines=8> */
[----:B------:R-:W-:Y:S01]  /*18a0*/  CS2R R52, SRZ ;  /* 0x0000000000347805 */ /* 0x000fe2000001ff00 */
[----:B------:R-:W-:Y:S01]  /*18b0*/  IMAD.MOV.U32 R54, RZ, RZ, RZ ;  /* 0x000000ffff367224 */ /* 0x000fe200078e00ff */
[----:B------:R-:W-:Y:S06]  /*18c0*/  @!P2 BRA `(.L_x_21) ;  /* 0x000000040000a947 */ /* 0x000fec0003800000 */
[----:B0-----:R-:W-:Y:S01]  /*18d0*/  IMAD.MOV.U32 R19, RZ, RZ, R16 ;  /* 0x000000ffff137224 */ /* 0x001fe200078e0010 */
[----:B------:R-:W-:Y:S01]  /*18e0*/  UPLOP3.LUT UP0, UPT, UPT, UPT, UPT, 0x40, 0x0 ;  /* 0x000000000000789c */ /* 0x000fe20003f0e870 */
[----:B------:R-:W-:Y:S01]  /*18f0*/  IMAD.U32 R23, RZ, RZ, UR4 ;  /* 0x00000004ff177e24 */ /* 0x000fe2000f8e00ff */
[----:B------:R-:W-:Y:S01]  /*1900*/  UMOV UR18, UR5 ;  /* 0x0000000500127c82 */ /* 0x000fe20008000000 */
[----:B------:R-:W-:-:S08]  /*1910*/  IMAD.U32 R20, RZ, RZ, UR5 ;  /* 0x00000005ff147e24 */ /* 0x000fd0000f8e00ff */
.L_x_28:
[----:B------:R-:W-:-:S13]  /*1920*/  ISETP.NE.AND P2, PT, R66, 0x3, PT ;  /* 0x000000034200780c */ /* 0x000fda0003f45270 */
[----:B0-----:R-:W-:Y:S05]  /*1930*/  @!P2 BRA `(.L_x_22) ;  /* 0x000000000004a947 */ /* 0x001fea0003800000 */
[----:B------:R-:W-:Y:S01]  /*1940*/  BPT.TRAP 0x1 ;  /* 0x000000040000795c */ /* 0x000fe20000300000 */
.L_x_22:
[----:B------:R-:W-:Y:S01]  /*1950*/  ULEA UR8, UR18, UR7, 0x3 ;  /* 0x0000000712087291 */ /* 0x000fe2000f8e183f */
[----:B------:R-:W-:-:S08]  /*1960*/  SHF.L.U32 R21, R23, 0x1f, RZ ;  /* 0x0000001f17157819 */ /* 0x000fd000000006ff */
[----:B------:R0:W1:Y:S01]  /*1970*/  SYNCS.PHASECHK.TRANS64.TRYWAIT P1, [UR8], R21 ;  /* 0x00000015ff0075a7 */ /* 0x0000620008020148 */
[----:B------:R-:W-:Y:S05]  /*1980*/  @!P2 BRA `(.L_x_23) ;  /* 0x000000000004a947 */ /* 0x000fea0003800000 */
[----:B------:R-:W-:Y:S01]  /*1990*/  BPT.TRAP 0x1 ;  /* 0x000000040000795c */ /* 0x000fe20000300000 */
.L_x_23:
[----:B-1----:R-:W-:Y:S05]  /*19a0*/  @P1 BRA `(.L_x_24) ;  /* 0x0000000000081947 */ /* 0x002fea0003800000 */
[----:B------:R-:W1:Y:S02]  /*19b0*/  SYNCS.PHASECHK.TRANS64.TRYWAIT P1, [UR8], R21 ;  /* 0x00000015ff0075a7 */ /* 0x000e640008020148 */
[----:B-1----:R-:W-:Y:S05]  /*19c0*/  @!P1 BRA `(.L_x_25) ;  /* 0x0000004400b49947 */ /* 0x002fea0003800000 */
.L_x_24:
[----:B------:R-:W-:Y:S02]  /*19d0*/  USHF.L.U32 UR8, UR18, 0xa, URZ ;  /* 0x0000000a12087899 */ /* 0x000fe4000800063f */
[----:B------:R-:W-:Y:S02]  /*19e0*/  ULEA UR19, UR18, UR14, 0x9 ;  /* 0x0000000e12137291 */ /* 0x000fe4000f8e483f */
[----:B------:R-:W-:Y:S02]  /*19f0*/  UIADD3 UR20, UR8, UR15, URZ ;  /* 0x0000000f08147290 */ /* 0x000fe4000fffe03f */
[----:B------:R-:W-:Y:S01]  /*1a00*/  LEA.HI.SX32 R56, R17, UR8, 0x1d ;  /* 0x0000000811387c11 */ /* 0x000fe2000f8feaff */
[----:B------:R-:W-:Y:S01]  /*1a10*/  UMOV UR9, 0x40000040 ;  /* 0x4000004000097882 */ /* 0x000fe20000000000 */
[----:B------:R-:W-:Y:S01]  /*1a20*/  UMOV UR11, 0x40000040 ;  /* 0x40000040000b7882 */ /* 0x000fe20000000000 */
[----:B------:R-:W-:Y:S02]  /*1a30*/  UMOV UR8, UR19 ;  /* 0x0000001300087c82 */ /* 0x000fe40008000000 */
[----:B------:R-:W-:Y:S01]  /*1a40*/  UMOV UR10, UR20 ;  /* 0x00000014000a7c82 */ /* 0x000fe20008000000 */
[----:B------:R-:W3:Y:S02]  /*1a50*/  LDS.128 R56, [R56+UR7+0x36180] ;  /* 0x0361800738387984 */ /* 0x000ee40008000c00 */
[----:B---3--:R-:W-:-:S06]  /*1a60*/  WARPGROUP.ARRIVE ;  /* 0x00000000000079c5 */ /* 0x008fcc0000000000 */
[----:B------:R-:W-:Y:S01]  /*1a70*/  HGMMA.SP.64x64x32.F32 R24, gdesc[UR8], R24, UP0, R56, 0x0 ;  /* 0x08e03800081879f0 */ /* 0x000fe2000bf00a18 */
[----:B------:R-:W-:Y:S02]  /*1a80*/  UIADD3 UR8, UR19, 0x2, URZ ;  /* 0x0000000213087890 */ /* 0x000fe4000fffe03f */
[----:B------:R-:W-:Y:S01]  /*1a90*/  UIADD3 UR10, UR20, 0x4, URZ ;  /* 0x00000004140a7890 */ /* 0x000fe2000fffe03f */
[----:B------:R-:W-:Y:S01]  /*1aa0*/  UMOV UR9, 0x40000040 ;  /* 0x4000004000097882 */ /* 0x000fe20000000000 */
[----:B------:R-:W-:-:S07]  /*1ab0*/  UMOV UR11, 0x40000040 ;  /* 0x40000040000b7882 */ /* 0x000fce0000000000 */
[----:B------:R-:W-:Y:S01]  /*1ac0*/  HGMMA.SP.64x64x32.F32 R24, gdesc[UR8], R24, R57, 0x0 ;  /* 0x08e03900081879f0 */ /* 0x000fe20008700a18 */
        /* <DEDUP_REMOVED lines=9> */
[----:B------:R-:W-:Y:S03]  /*1b60*/  HGMMA.SP.64x64x32.F32 R24, gdesc[UR8], R24, R59, 0x0, gsb0 ;  /* 0x08e03b00081879f0 */ /* 0x000fe60008000a18 */
[----:B------:R-:W-:Y:S02]  /*1b70*/  WARPGROUP.DEPBAR.LE gsb0, 0x0 ;  /* 0x00008000000079c5 */ /* 0x000fe40000010000 */
[----:B------:R-:W-:Y:S05]  /*1b80*/  @!P2 BRA `(.L_x_26) ;  /* 0x000000000004a947 */ /* 0x000fea0003800000 */
[----:B------:R-:W-:Y:S01]  /*1b90*/  BPT.TRAP 0x1 ;  /* 0x000000040000795c */ /* 0x000fe20000300000 */
.L_x_26:
[----:B01----:R-:W-:Y:S02]  /*1ba0*/  @P0 LEA R21, R20, UR7, 0x3 ;  /* 0x0000000714150c11 */ /* 0x003fe4000f8e18ff */
[----:B------:R-:W-:-:S03]  /*1bb0*/  ISETP.GT.U32.AND P1, PT, R7, 0x1, PT ;  /* 0x000000010700780c */ /* 0x000fc60003f24070 */
[----:B------:R-:W-:-:S05]  /*1bc0*/  @P0 VIADD R21, R21, 0x48 ;  /* 0x0000004815150836 */ /* 0x000fca0000000000 */
[----:B------:R-:W-:-:S04]  /*1bd0*/  @P0 PRMT R21, R12, 0x654, R21 ;  /* 0x000006540c150816 */ /* 0x000fc80000000015 */
[----:B------:R0:W-:Y:S01]  /*1be0*/  @P0 SYNCS.ARRIVE.TRANS64.RED.A1T0 RZ, [R21+URZ], RZ ;  /* 0x000000ff15ff09a7 */ /* 0x0001e2000810043f */
[----:B------:R-:W-:Y:S05]  /*1bf0*/  @P1 BRA `(.L_x_27) ;  /* 0x0000000000041947 */ /* 0x000fea0003800000 */
[----:B------:R-:W-:Y:S01]  /*1c00*/  BPT.TRAP 0x1 ;  /* 0x000000040000795c */ /* 0x000fe20000300000 */
.L_x_27:
[----:B------:R-:W-:Y:S01]  /*1c10*/  UIADD3 UR18, UR18, 0x1, URZ ;  /* 0x0000000112127890 */ /* 0x000fe2000fffe03f */
[C---:B------:R-:W-:Y:S01]  /*1c20*/  ISETP.GT.AND P2, PT, R19.reuse, 0x1, PT ;  /* 0x000000011300780c */ /* 0x040fe20003f44270 */
[----:B------:R-:W-:Y:S02]  /*1c30*/  VIADD R20, R20, 0x1 ;  /* 0x0000000114147836 */ /* 0x000fe40000000000 */
[----:B------:R-:W-:Y:S01]  /*1c40*/  UISETP.NE.AND UP0, UPT, UR18, 0x9, UPT ;  /* 0x000000091200788c */ /* 0x000fe2000bf05270 */
[----:B------:R-:W-:Y:S02]  /*1c50*/  VIADD R19, R19, 0xffffffff ;  /* 0xffffffff13137836 */ /* 0x000fe40000000000 */
[C---:B------:R-:W-:Y:S01]  /*1c60*/  ISETP.NE.AND P1, PT, R20.reuse, 0x9, PT ;  /* 0x000000091400780c */ /* 0x040fe20003f25270 */
[----:B------:R-:W-:Y:S02]  /*1c70*/  USEL UR8, URZ, 0x1, UP0 ;  /* 0x000000013f087887 */ /* 0x000fe40008000000 */
[----:B------:R-:W-:Y:S01]  /*1c80*/  USEL UR18, UR18, URZ, UP0 ;  /* 0x0000003f12127287 */ /* 0x000fe20008000000 */
[----:B------:R-:W-:Y:S01]  /*1c90*/  SEL R20, R20, RZ, P1 ;  /* 0x000000ff14147207 */ /* 0x000fe20000800000 */
[----:B------:R-:W-:-:S02]  /*1ca0*/  UPLOP3.LUT UP0, UPT, UPT, UPT, UPT, 0x80, 0x0 ;  /* 0x000000000000789c */ /* 0x000fc40003f0f070 */
[----:B------:R-:W-:Y:S01]  /*1cb0*/  LOP3.LUT R23, R23, UR8, RZ, 0x3c, !PT ;  /* 0x0000000817177c12 */ /* 0x000fe2000f8e3cff */
[----:B------:R-:W-:Y:S08]  /*1cc0*/  @P2 BRA `(.L_x_28) ;  /* 0xfffffffc00142947 */ /* 0x000ff0000383ffff */
.L_x_21:
[----:B0-----:R-:W-:Y:S01]  /*1cd0*/  IMAD.U32 R20, RZ, RZ, UR23 ;  /* 0x00000017ff147e24 */ /* 0x001fe2000f8e00ff */
[----:B------:R-:W-:Y:S01]  /*1ce0*/  SHF.L.U32 R19, R67, 0x1f, RZ ;  /* 0x0000001f43137819 */ /* 0x000fe200000006ff */
[----:B------:R-:W-:Y:S01]  /*1cf0*/  UIADD3 UR5, UR5, UR21, URZ ;  /* 0x0000001505057290 */ /* 0x000fe2000fffe03f */
[----:B------:R-:W0:Y:S01]  /*1d00*/  LDC R56, c[0x0][0x288] ;  /* 0x0000a200ff387b82 */ /* 0x000e220000000800 */
[----:B------:R-:W-:Y:S01]  /*1d10*/  UISETP.GE.U32.AND UP1, UPT, UR21, 0x9, UPT ;  /* 0x000000091500788c */ /* 0x000fe2000bf26070 */
[----:B------:R-:W-:Y:S01]  /*1d20*/  SHF.R.S32.HI R58, RZ, 0x1f, R5 ;  /* 0x0000001fff3a7819 */ /* 0x000fe20000011405 */
[----:B------:R-:W-:Y:S02]  /*1d30*/  UISETP.GT.U32.AND UP0, UPT, UR5, 0x8, UPT ;  /* 0x000000080500788c */ /* 0x000fe4000bf04070 */
[----:B------:R-:W-:Y:S02]  /*1d40*/  UIMAD.WIDE.U32 UR8, UR5, 0x38e38e39, URZ ;  /* 0x38e38e39050878a5 */ /* 0x000fe4000f8e003f */
[----:B------:R-:W-:Y:S01]  /*1d50*/  UISETP.LT.U32.AND UP0, UPT, UR21, 0x9, UP0 ;  /* 0x000000091500788c */ /* 0x000fe20008701070 */
[----:B------:R1:W-:Y:S01]  /*1d60*/  SYNCS.ARRIVE.TRANS64.A1T0 RZ, [R20+UR22], RZ ;  /* 0x000000ff14ff79a7 */ /* 0x0003e20008100016 */
[----:B------:R-:W-:-:S02]  /*1d70*/  WARPGROUP.DEPBAR.LE gsb0, 0x0 ;  /* 0x00008000000079c5 */ /* 0x000fc40000010000 */
[----:B------:R-:W-:Y:S02]  /*1d80*/  USEL UR10, URZ, 0x1, !UP0 ;  /* 0x000000013f0a7887 */ /* 0x000fe4000c000000 */
[----:B------:R-:W-:Y:S02]  /*1d90*/  USHF.R.U32.HI UR8, URZ, 0x1, UR9 ;  /* 0x000000013f087899 */ /* 0x000fe40008011609 */
[----:B------:R-:W-:Y:S01]  /*1da0*/  ULOP3.LUT UR4, UR4, UR10, URZ, 0x3c, !UPT ;  /* 0x0000000a04047292 */ /* 0x000fe2000f8e3c3f */
[----:B------:R-:W3:Y:S01]  /*1db0*/  SYNCS.PHASECHK.TRANS64.TRYWAIT P1, [UR12+0x8], R19 ;  /* 0x00000813ff0075a7 */ /* 0x000ee2000802014c */
[----:B------:R-:W-:Y:S02]  /*1dc0*/  UIMAD UR5, UR8, -0x9, UR5 ;  /* 0xfffffff7080578a4 */ /* 0x000fe4000f8e0205 */
[----:B------:R-:W-:Y:S01]  /*1dd0*/  @UP1 ULOP3.LUT UR4, UR4, 0x1, UR8, 0x78, !UPT ;  /* 0x0000000104041892 */ /* 0x000fe2000f8e7808 */
[----:B01-3--:R-:W-:Y:S11]  /*1de0*/  @!P1 BRA `(.L_x_29) ;  /* 0x0000004000c49947 */ /* 0x00bff60003800000 */
.L_x_122:
[----:B------:R-:W-:Y:S01]  /*1df0*/  ULDC.64 UR8, c[0x0][0x6d0] ;  /* 0x0001b40000087ab9 */ /* 0x000fe20000000a00 */
[----:B------:R-:W-:Y:S02]  /*1e00*/  IMAD.SHL.U32 R62, R6, 0x40, RZ ;  /* 0x00000040063e7824 */ /* 0x000fe400078e00ff */
[----:B0-----:R-:W-:Y:S02]  /*1e10*/  IMAD R20, R58, UR8, RZ ;  /* 0x000000083a147c24 */ /* 0x001fe4000f8e02ff */
[C---:B------:R-:W-:Y:S01]  /*1e20*/  IMAD.WIDE.U32 R22, R5.reuse, UR8, R10 ;  /* 0x0000000805167c25 */ /* 0x040fe2000f8e000a */
[----:B------:R-:W-:Y:S01]  /*1e30*/  ULDC UR8, c[0x0][0x284] ;  /* 0x0000a10000087ab9 */ /* 0x000fe20000000800 */
[----:B------:R-:W-:Y:S02]  /*1e40*/  SHF.R.S32.HI R63, RZ, 0x1f, R62 ;  /* 0x0000001fff3f7819 */ /* 0x000fe4000001143e */
[----:B------:R-:W-:Y:S01]  /*1e50*/  IMAD.SHL.U32 R19, R4, 0x40, RZ ;  /* 0x0000004004137824 */ /* 0x000fe200078e00ff */
[C---:B------:R-:W-:Y:S01]  /*1e60*/  ISETP.GE.AND P1, PT, R62.reuse, UR8, PT ;  /* 0x000000083e007c0c */ /* 0x040fe2000bf26270 */
[----:B------:R-:W-:Y:S01]  /*1e70*/  IMAD R57, R5, UR9, R20 ;  /* 0x0000000905397c24 */ /* 0x000fe2000f8e0214 */
[----:B------:R-:W-:Y:S01]  /*1e80*/  IADD3 R22, P2, R62, R22, RZ ;  /* 0x000000163e167210 */ /* 0x000fe20007f5e0ff */
[----:B------:R-:W-:Y:S01]  /*1e90*/  IMAD.WIDE R20, R15, 0x2, RZ ;  /* 0x000000020f147825 */ /* 0x000fe200078e02ff */
[----:B------:R-:W-:-:S02]  /*1ea0*/  ISETP.GE.OR P1, PT, R19, R56, P1 ;  /* 0x000000381300720c */ /* 0x000fc40000f26670 */
[----:B------:R-:W-:Y:S01]  /*1eb0*/  IADD3.X R23, R63, R23, R57, P2, !PT ;  /* 0x000000173f177210 */ /* 0x000fe200017fe439 */
[----:B------:R-:W-:Y:S02]  /*1ec0*/  IMAD R6, R15, -0x2, R56 ;  /* 0xfffffffe0f067824 */ /* 0x000fe400078e0238 */
[----:B------:R-:W-:-:S04]  /*1ed0*/  IMAD.WIDE R64, R4, 0x40, R20 ;  /* 0x0000004004407825 */ /* 0x000fc800078e0214 */
[----:B------:R-:W-:-:S04]  /*1ee0*/  IMAD.IADD R4, R6, 0x1, -R19 ;  /* 0x0000000106047824 */ /* 0x000fc800078e0a13 */
[----:B------:R-:W-:Y:S05]  /*1ef0*/  @P1 BRA `(.L_x_30) ;  /* 0x0000002400901947 */ /* 0x000fea0003800000 */
[----:B------:R-:W0:Y:S01]  /*1f00*/  LDC.64 R74, c[0x0][0x6c8] ;  /* 0x0001b200ff4a7b82 */ /* 0x000e220000000a00 */
[----:B----45:R-:W-:Y:S01]  /*1f10*/  FSETP.NEU.AND P2, PT, R14, RZ, PT ;  /* 0x000000ff0e00720b */ /* 0x030fe20003f4d000 */
[----:B------:R-:W-:Y:S01]  /*1f20*/  IMAD.IADD R68, R18, 0x1, -R62 ;  /* 0x0000000112447824 */ /* 0x000fe200078e0a3e */
[----:B------:R-:W-:Y:S01]  /*1f30*/  ISETP.GT.AND P1, PT, R4, RZ, PT ;  /* 0x000000ff0400720c */ /* 0x000fe20003f24270 */
[----:B------:R-:W-:Y:S03]  /*1f40*/  BSSY B0, `(.L_x_30) ;  /* 0x000025f000007945 */ /* 0x000fe60003800000 */
[----:B------:R-:W-:Y:S01]  /*1f50*/  ISETP.GT.AND P5, PT, R68, RZ, P1 ;  /* 0x000000ff4400720c */ /* 0x000fe20000fa4270 */
[-C--:B0-----:R-:W-:Y:S02]  /*1f60*/  IMAD R6, R65, R74.reuse, RZ ;  /* 0x0000004a41067224 */ /* 0x081fe400078e02ff */
[----:B------:R-:W-:-:S04]  /*1f70*/  IMAD.WIDE.U32 R70, R64, R74, R22 ;  /* 0x0000004a40467225 */ /* 0x000fc800078e0016 */
[----:B------:R-:W-:-:S04]  /*1f80*/  IMAD R19, R64, R75, R6 ;  /* 0x0000004b40137224 */ /* 0x000fc800078e0206 */
[----:B------:R-:W-:Y:S01]  /*1f90*/  IMAD.IADD R59, R71, 0x1, R19 ;  /* 0x00000001473b7824 */ /* 0x000fe200078e0213 */
[----:B------:R-:W-:Y:S06]  /*1fa0*/  @!P2 BRA `(.L_x_31) ;  /* 0x0000001800a4a947 */ /* 0x000fec0003800000 */
[----:B------:R-:W-:Y:S01]  /*1fb0*/  ULDC.64 UR8, c[0x0][0x6b8] ;  /* 0x0001ae0000087ab9 */ /* 0x000fe20000000a00 */
[----:B------:R-:W-:Y:S01]  /*1fc0*/  ULDC.64 UR18, c[0x0][0x6b0] ;  /* 0x0001ac0000127ab9 */ /* 0x000fe20000000a00 */
[----:B------:R-:W-:Y:S01]  /*1fd0*/  IMAD.WIDE.U32 R20, R5, UR8, R10 ;  /* 0x0000000805147c25 */ /* 0x000fe2000f8e000a */
[----:B------:R-:W-:Y:S01]  /*1fe0*/  ULDC.64 UR24, c[0x0][0x6a8] ;  /* 0x0001aa0000187ab9 */ /* 0x000fe20000000a00 */
[----:B------:R-:W0:Y:S01]  /*1ff0*/  LDC.64 R60, c[0x0][0x6b0] ;  /* 0x0001ac00ff3c7b82 */ /* 0x000e220000000a00 */
[----:B------:R-:W-:Y:S01]  /*2000*/  ULDC.64 UR10, c[0x0][0x6c0] ;  /* 0x0001b000000a7ab9 */ /* 0x000fe20000000a00 */
[----:B------:R-:W-:Y:S01]  /*2010*/  IMAD R6, R58, UR8, RZ ;  /* 0x000000083a067c24 */ /* 0x000fe2000f8e02ff */
[----:B------:R-:W-:Y:S01]  /*2020*/  IADD3 R22, P2, R62, R20, RZ ;  /* 0x000000143e167210 */ /* 0x000fe20007f5e0ff */
[----:B------:R-:W-:Y:S02]  /*2030*/  IMAD R19, R65, UR18, RZ ;  /* 0x0000001241137c24 */ /* 0x000fe4000f8e02ff */
[----:B------:R-:W-:-:S02]  /*2040*/  IMAD R69, R5, UR9, R6 ;  /* 0x0000000905457c24 */ /* 0x000fc4000f8e0206 */
[----:B------:R-:W-:-:S03]  /*2050*/  IMAD R65, R64, UR19, R19 ;  /* 0x0000001340417c24 */ /* 0x000fc6000f8e0213 */
[----:B------:R-:W-:-:S03]  /*2060*/  IADD3.X R23, R63, R21, R69, P2, !PT ;  /* 0x000000153f177210 */ /* 0x000fc600017fe445 */
[----:B------:R-:W-:-:S04]  /*2070*/  IMAD.WIDE.U32 R20, R64, UR18, R22 ;  /* 0x0000001240147c25 */ /* 0x000fc8000f8e0016 */
[----:B------:R-:W-:Y:S01]  /*2080*/  IMAD.IADD R19, R21, 0x1, R65 ;  /* 0x0000000115137824 */ /* 0x000fe200078e0241 */
[----:B------:R-:W-:-:S04]  /*2090*/  LEA R56, P2, R20, UR24, 0x2 ;  /* 0x0000001814387c11 */ /* 0x000fc8000f8410ff */
[----:B------:R-:W-:-:S05]  /*20a0*/  LEA.HI.X R57, R20, UR25, R19, 0x2, P2 ;  /* 0x0000001914397c11 */ /* 0x000fca00090f1413 */
[----:B------:R-:W3:Y:S01]  /*20b0*/  @P5 LDG.E.LTC128B R19, desc[UR16][R56.64] ;  /* 0x0000001038135981 */ /* 0x000ee2000c1e1920 */
[----:B0-----:R-:W-:Y:S01]  /*20c0*/  IMAD.WIDE.U32 R72, R64, UR18, R60 ;  /* 0x0000001240487c25 */ /* 0x001fe2000f8e003c */
[----:B------:R-:W-:Y:S01]  /*20d0*/  LEA R58, P2, R70, UR10, 0x2 ;  /* 0x0000000a463a7c11 */ /* 0x000fe2000f8410ff */
[----:B------:R-:W-:Y:S02]  /*20e0*/  BSSY B1, `(.L_x_32) ;  /* 0x0000016000017945 */ /* 0x000fe40003800000 */
[----:B------:R-:W-:Y:S01]  /*20f0*/  IMAD.WIDE.U32 R20, R64, UR18, R62 ;  /* 0x0000001240147c25 */ /* 0x000fe2000f8e003e */
[----:B------:R-:W-:Y:S02]  /*2100*/  LEA.HI.X R59, R70, UR11, R59, 0x2, P2 ;  /* 0x0000000b463b7c11 */ /* 0x000fe400090f143b */
[----:B------:R-:W-:Y:S01]  /*2110*/  ISETP.GT.AND P2, PT, R4, 0x1, PT ;  /* 0x000000010400780c */ /* 0x000fe20003f44270 */
[----:B------:R-:W-:Y:S01]  /*2120*/  IMAD.IADD R77, R65, 0x1, R73 ;  /* 0x00000001414d7824 */ /* 0x000fe200078e0249 */
[----:B------:R-:W-:-:S02]  /*2130*/  IADD3 R20, P3, R10, R20, RZ ;  /* 0x000000140a147210 */ /* 0x000fc40007f7e0ff */
[----:B------:R-:W-:Y:S02]  /*2140*/  LEA R60, P6, R74, R58, 0x2 ;  /* 0x0000003a4a3c7211 */ /* 0x000fe400078c10ff */
[----:B------:R-:W-:Y:S02]  /*2150*/  IADD3.X R21, R11, R65, R21, P3, !PT ;  /* 0x000000410b157210 */ /* 0x000fe40001ffe415 */
[----:B------:R-:W-:Y:S01]  /*2160*/  IADD3 R6, P3, R22, R72, RZ ;  /* 0x0000004816067210 */ /* 0x000fe20007f7e0ff */
[----:B------:R-:W-:-:S04]  /*2170*/  IMAD.WIDE.U32 R20, R5, UR8, R20 ;  /* 0x0000000805147c25 */ /* 0x000fc8000f8e0014 */
[----:B------:R-:W-:Y:S01]  /*2180*/  IMAD.X R23, R77, 0x1, R23, P3 ;  /* 0x000000014d177824 */ /* 0x000fe200018e0617 */
[----:B------:R-:W-:Y:S01]  /*2190*/  LEA R22, P3, R6, UR24, 0x2 ;  /* 0x0000001806167c11 */ /* 0x000fe2000f8610ff */
[----:B------:R-:W-:-:S03]  /*21a0*/  IMAD.IADD R21, R69, 0x1, R21 ;  /* 0x0000000145157824 */ /* 0x000fc600078e0215 */
[----:B------:R-:W-:Y:S02]  /*21b0*/  LEA.HI.X R23, R6, UR25, R23, 0x2, P3 ;  /* 0x0000001906177c11 */ /* 0x000fe400098f1417 */
[----:B------:R-:W-:-:S04]  /*21c0*/  LEA R64, P3, R20, UR24, 0x2 ;  /* 0x0000001814407c11 */ /* 0x000fc8000f8610ff */
[----:B------:R-:W-:Y:S01]  /*21d0*/  LEA.HI.X R65, R20, UR25, R21, 0x2, P3 ;  /* 0x0000001914417c11 */ /* 0x000fe200098f1415 */
[----:B---3--:R-:W-:-:S04]  /*21e0*/  FMUL R61, R19, R14 ;  /* 0x0000000e133d7220 */ /* 0x008fc80000400000 */
[----:B--2---:R-:W-:-:S05]  /*21f0*/  FFMA R71, R24, R13, R61 ;  /* 0x0000000d18477223 */ /* 0x004fca000000003d */
[----:B------:R0:W-:Y:S01]  /*2200*/  @P5 STG.E desc[UR16][R58.64], R71 ;  /* 0x000000473a005986 */ /* 0x0001e2000c101910 */
[----:B------:R-:W-:-:S13]  /*2210*/  ISETP.GT.AND P5, PT, R68, RZ, P2 ;  /* 0x000000ff4400720c */ /* 0x000fda00017a4270 */
[----:B0-----:R-:W-:Y:S05]  /*2220*/  @!P5 BRA `(.L_x_33) ;  /* 0x000000000004d947 */ /* 0x001fea0003800000 */
[----:B------:R0:W5:Y:S02]  /*2230*/  LDG.E.LTC128B R19, desc[UR16][R22.64] ;  /* 0x0000001016137981 */ /* 0x000164000c1e1920 */
.L_x_33:
[----:B------:R-:W-:Y:S05]  /*2240*/  BSYNC B1 ;  /* 0x0000000000017941 */ /* 0x000fea0003800000 */
.L_x_32:
[----:B-----5:R-:W-:Y:S01]  /*2250*/  FMUL R6, R19, R14 ;  /* 0x0000000e13067220 */ /* 0x020fe20000400000 */
[----:B------:R-:W-:Y:S01]  /*2260*/  LEA.HI.X R61, R74, R59, R75, 0x2, P6 ;  /* 0x0000003b4a3d7211 */ /* 0x000fe200030f144b */
[----:B------:R-:W-:Y:S01]  /*2270*/  BSSY B1, `(.L_x_34) ;  /* 0x0000008000017945 */ /* 0x000fe20003800000 */
[----:B------:R-:W-:Y:S01]  /*2280*/  ISETP.GT.AND P3, PT, R68, 0x8, P1 ;  /* 0x000000084400780c */ /* 0x000fe20000f64270 */
[----:B------:R-:W-:Y:S01]  /*2290*/  FFMA R25, R25, R13, R6 ;  /* 0x0000000d19197223 */ /* 0x000fe20000000006 */
[----:B------:R-:W-:-:S04]  /*22a0*/  IADD3 R20, P1, P6, R10, R72, R62 ;  /* 0x000000480a147210 */ /* 0x000fc80007e3e03e */
[----:B------:R1:W-:Y:S01]  /*22b0*/  @P5 STG.E desc[UR16][R60.64], R25 ;  /* 0x000000193c005986 */ /* 0x0003e2000c101910 */
[----:B------:R-:W-:-:S06]  /*22c0*/  IADD3.X R21, R11, R77, R63, P1, P6 ;  /* 0x0000004d0b157210 */ /* 0x000fcc0000fec43f */
[----:B------:R-:W-:Y:S05]  /*22d0*/  @!P3 BRA `(.L_x_35) ;  /* 0x000000000004b947 */ /* 0x000fea0003800000 */
[----:B------:R2:W5:Y:S02]  /*22e0*/  LDG.E.LTC128B R19, desc[UR16][R64.64+0x20] ;  /* 0x0000201040137981 */ /* 0x000564000c1e1920 */
.L_x_35:
[----:B------:R-:W-:Y:S05]  /*22f0*/  BSYNC B1 ;  /* 0x0000000000017941 */ /* 0x000fea0003800000 */
.L_x_34:
[----:B------:R-:W-:-:S04]  /*2300*/  IMAD.WIDE.U32 R20, R5, UR8, R20 ;  /* 0x0000000805147c25 */ /* 0x000fc8000f8e0014 */
[----:B-1---5:R-:W-:Y:S01]  /*2310*/  FMUL R25, R19, R14 ;  /* 0x0000000e13197220 */ /* 0x022fe20000400000 */
[----:B------:R-:W-:Y:S01]  /*2320*/  ISETP.GT.AND P2, PT, R68, 0x8, P2 ;  /* 0x000000084400780c */ /* 0x000fe20001744270 */
[----:B------:R-:W-:Y:S01]  /*2330*/  USHF.L.U64.HI UR11, UR18, 0x5, UR19 ;  /* 0x00000005120b7899 */ /* 0x000fe20008010213 */
[----:B------:R-:W-:Y:S01]  /*2340*/  IMAD.IADD R5, R69, 0x1, R21 ;  /* 0x0000000145057824 */ /* 0x000fe200078e0215 */
[----:B------:R-:W-:Y:S01]  /*2350*/  LEA R24, P6, R20, UR24, 0x2 ;  /* 0x0000001814187c11 */ /* 0x000fe2000f8c10ff */
[----:B------:R-:W-:Y:S01]  /*2360*/  FFMA R63, R26, R13, R25 ;  /* 0x0000000d1a3f7223 */ /* 0x000fe20000000019 */
[----:B------:R-:W-:Y:S01]  /*2370*/  @P3 IMAD.MOV.U32 R21, RZ, RZ, R59 ;  /* 0x000000ffff153224 */ /* 0x000fe200078e003b */
[----:B------:R-:W-:Y:S01]  /*2380*/  ISETP.GT.AND P1, PT, R4, 0x8, PT ;  /* 0x000000080400780c */ /* 0x000fe20003f24270 */
[----:B------:R-:W-:Y:S01]  /*2390*/  USHF.L.U32 UR10, UR18, 0x5, URZ ;  /* 0x00000005120a7899 */ /* 0x000fe2000800063f */
[----:B------:R-:W-:Y:S01]  /*23a0*/  LEA.HI.X R25, R20, UR25, R5, 0x2, P6 ;  /* 0x0000001914197c11 */ /* 0x000fe2000b0f1405 */
[----:B------:R-:W-:Y:S01]  /*23b0*/  @P3 IMAD.MOV.U32 R20, RZ, RZ, R58 ;  /* 0x000000ffff143224 */ /* 0x000fe200078e003a */
[----:B------:R-:W-:Y:S01]  /*23c0*/  BSSY B1, `(.L_x_36) ;  /* 0x0000005000017945 */ /* 0x000fe20003800000 */
[----:B------:R-:W-:-:S03]  /*23d0*/  ISETP.GT.AND P5, PT, R68, RZ, P1 ;  /* 0x000000ff4400720c */ /* 0x000fc60000fa4270 */
[----:B------:R1:W-:Y:S01]  /*23e0*/  @P3 STG.E desc[UR16][R20.64+0x20], R63 ;  /* 0x0000203f14003986 */ /* 0x0003e2000c101910 */
[----:B------:R-:W-:Y:S09]  /*23f0*/  @!P2 BRA `(.L_x_37) ;  /* 0x000000000004a947 */ /* 0x000ff20003800000 */
[----:B------:R3:W5:Y:S02]  /*2400*/  LDG.E.LTC128B R19, desc[UR16][R24.64+0x20] ;  /* 0x0000201018137981 */ /* 0x000764000c1e1920 */
.L_x_37:
[----:B------:R-:W-:Y:S05]  /*2410*/  BSYNC B1 ;  /* 0x0000000000017941 */ /* 0x000fea0003800000 */
.L_x_36:
[----:B-----5:R-:W-:Y:S01]  /*2420*/  FMUL R6, R19, R14 ;  /* 0x0000000e13067220 */ /* 0x020fe20000400000 */
[----:B---3--:R-:W-:-:S03]  /*2430*/  IADD3 R24, P3, R56, UR10, RZ ;  /* 0x0000000a38187c10 */ /* 0x008fc6000ff7e0ff */
[----:B-1----:R-:W-:Y:S01]  /*2440*/  FFMA R21, R27, R13, R6 ;  /* 0x0000000d1b157223 */ /* 0x002fe20000000006 */
[----:B------:R-:W-:-:S04]  /*2450*/  IADD3.X R25, R57, UR11, RZ, P3, !PT ;  /* 0x0000000b39197c10 */ /* 0x000fc80009ffe4ff */
[----:B------:R1:W-:Y:S04]  /*2460*/  @P2 STG.E desc[UR16][R60.64+0x20], R21 ;  /* 0x000020153c002986 */ /* 0x0003e8000c101910 */
[----:B------:R-:W3:Y:S01]  /*2470*/  @P5 LDG.E.LTC128B R19, desc[UR16][R24.64] ;  /* 0x0000001018135981 */ /* 0x000ee2000c1e1920 */
[C---:B------:R-:W-:Y:S01]  /*2480*/  IMAD.SHL.U32 R20, R74.reuse, 0x20, RZ ;  /* 0x000000204a147824 */ /* 0x040fe200078e00ff */
[----:B------:R-:W-:Y:S01]  /*2490*/  SHF.L.U64.HI R6, R74, 0x5, R75 ;  /* 0x000000054a067819 */ /* 0x000fe2000001024b */
[----:B------:R-:W-:Y:S01]  /*24a0*/  BSSY B1, `(.L_x_38) ;  /* 0x000000c000017945 */ /* 0x000fe20003800000 */
[----:B------:R-:W-:Y:S02]  /*24b0*/  ISETP.GT.AND P3, PT, R4, 0x9, PT ;  /* 0x000000090400780c */ /* 0x000fe40003f64270 */
[----:B------:R-:W-:-:S02]  /*24c0*/  IADD3 R26, P6, R20, R58, RZ ;  /* 0x0000003a141a7210 */ /* 0x000fc40007fde0ff */
[----:B------:R-:W-:-:S03]  /*24d0*/  ISETP.GT.AND P2, PT, R68, RZ, P3 ;  /* 0x000000ff4400720c */ /* 0x000fc60001f44270 */
[----:B------:R-:W-:Y:S01]  /*24e0*/  IMAD.X R27, R6, 0x1, R59, P6 ;  /* 0x00000001061b7824 */ /* 0x000fe200030e063b */
[----:B------:R-:W-:-:S04]  /*24f0*/  IADD3 R62, P6, R22, UR10, RZ ;  /* 0x0000000a163e7c10 */ /* 0x000fc8000ffde0ff */
[----:B------:R-:W-:Y:S01]  /*2500*/  IADD3.X R63, R23, UR11, RZ, P6, !PT ;  /* 0x0000000b173f7c10 */ /* 0x000fe2000b7fe4ff */
[----:B---3--:R-:W-:-:S04]  /*2510*/  FMUL R5, R19, R14 ;  /* 0x0000000e13057220 */ /* 0x008fc80000400000 */
[----:B------:R-:W-:-:S05]  /*2520*/  FFMA R5, R28, R13, R5 ;  /* 0x0000000d1c057223 */ /* 0x000fca0000000005 */
[----:B------:R1:W-:Y:S01]  /*2530*/  @P5 STG.E desc[UR16][R26.64], R5 ;  /* 0x000000051a005986 */ /* 0x0003e2000c101910 */
[----:B------:R-:W-:Y:S05]  /*2540*/  @!P2 BRA `(.L_x_39) ;  /* 0x000000000004a947 */ /* 0x000fea0003800000 */
[----:B------:R3:W5:Y:S02]  /*2550*/  LDG.E.LTC128B R19, desc[UR16][R62.64] ;  /* 0x000000103e137981 */ /* 0x000764000c1e1920 */
.L_x_39:
[----:B------:R-:W-:Y:S05]  /*2560*/  BSYNC B1 ;  /* 0x0000000000017941 */ /* 0x000fea0003800000 */
.L_x_38:
[----:B------:R-:W-:Y:S01]  /*2570*/  UIADD3 UR8, UP0, UR10, 0x20, URZ ;  /* 0x000000200a087890 */ /* 0x000fe2000ff1e03f */
[----:B------:R-:W-:Y:S01]  /*2580*/  ISETP.GT.AND P1, PT, R68, 0x8, P1 ;  /* 0x000000084400780c */ /* 0x000fe20000f24270 */
[----:B-----5:R-:W-:Y:S01]  /*2590*/  FMUL R70, R19, R14 ;  /* 0x0000000e13467220 */ /* 0x020fe20000400000 */
[----:B--2---:R-:W-:Y:S01]  /*25a0*/  IADD3 R64, P5, R20, R60, RZ ;  /* 0x0000003c14407210 */ /* 0x004fe20007fbe0ff */
[----:B------:R-:W-:Y:S01]  /*25b0*/  UIADD3.X UR9, URZ, UR11, URZ, UP0, !UPT ;  /* 0x0000000b3f097290 */ /* 0x000fe200087fe43f */
[----:B------:R-:W-:Y:S01]  /*25c0*/  IMAD.MOV.U32 R69, RZ, RZ, R19 ;  /* 0x000000ffff457224 */ /* 0x000fe200078e0013 */
[----:B------:R-:W-:Y:S01]  /*25d0*/  IADD3 R28, P6, R56, UR8, RZ ;  /* 0x00000008381c7c10 */ /* 0x000fe2000ffde0ff */
[----:B------:R-:W-:Y:S01]  /*25e0*/  FFMA R71, R29, R13, R70 ;  /* 0x0000000d1d477223 */ /* 0x000fe20000000046 */
[----:B------:R-:W-:Y:S02]  /*25f0*/  IMAD.X R65, R6, 0x1, R61, P5 ;  /* 0x0000000106417824 */ /* 0x000fe400028e063d */
[----:B------:R-:W-:-:S03]  /*2600*/  IADD3.X R29, R57, UR9, RZ, P6, !PT ;  /* 0x00000009391d7c10 */ /* 0x000fc6000b7fe4ff */
[----:B------:R2:W-:Y:S04]  /*2610*/  @P2 STG.E desc[UR16][R64.64], R71 ;  /* 0x0000004740002986 */ /* 0x0005e8000c101910 */
[----:B------:R-:W4:Y:S01]  /*2620*/  @P1 LDG.E.LTC128B R69, desc[UR16][R28.64] ;  /* 0x000000101c451981 */ /* 0x000f22000c1e1920 */
[----:B------:R-:W-:Y:S01]  /*2630*/  IADD3 R19, P2, R20, 0x20, RZ ;  /* 0x0000002014137810 */ /* 0x000fe20007f5e0ff */
[----:B------:R-:W-:Y:S01]  /*2640*/  BSSY B1, `(.L_x_40) ;  /* 0x000000e000017945 */ /* 0x000fe20003800000 */
[----:B------:R-:W-:Y:S02]  /*2650*/  ISETP.GT.AND P5, PT, R68, 0x8, P3 ;  /* 0x000000084400780c */ /* 0x000fe40001fa4270 */
[----:B------:R-:W-:Y:S01]  /*2660*/  IADD3 R56, P6, R19, R58, RZ ;  /* 0x0000003a13387210 */ /* 0x000fe20007fde0ff */
[----:B-1----:R-:W-:Y:S01]  /*2670*/  IMAD.X R5, RZ, RZ, R6, P2 ;  /* 0x000000ffff057224 */ /* 0x002fe200010e0606 */
[----:B0-----:R-:W-:-:S02]  /*2680*/  IADD3 R22, P3, R22, UR8, RZ ;  /* 0x0000000816167c10 */ /* 0x001fc4000ff7e0ff */
[----:B------:R-:W-:Y:S01]  /*2690*/  ISETP.GT.AND P2, PT, R4, 0x10, PT ;  /* 0x000000100400780c */ /* 0x000fe20003f44270 */
[----:B------:R-:W-:Y:S01]  /*26a0*/  IMAD.X R57, R5, 0x1, R59, P6 ;  /* 0x0000000105397824 */ /* 0x000fe200030e063b */
[----:B------:R-:W-:Y:S02]  /*26b0*/  IADD3 R58, P6, R19, R60, RZ ;  /* 0x0000003c133a7210 */ /* 0x000fe40007fde0ff */
[----:B------:R-:W-:Y:S01]  /*26c0*/  IADD3.X R23, R23, UR9, RZ, P3, !PT ;  /* 0x0000000917177c10 */ /* 0x000fe20009ffe4ff */
[----:B----4-:R-:W-:-:S04]  /*26d0*/  FMUL R21, R69, R14 ;  /* 0x0000000e45157220 */ /* 0x010fc80000400000 */
[----:B------:R-:W-:-:S05]  /*26e0*/  FFMA R21, R30, R13, R21 ;  /* 0x0000000d1e157223 */ /* 0x000fca0000000015 */
[----:B------:R2:W-:Y:S01]  /*26f0*/  @P1 STG.E desc[UR16][R56.64], R21 ;  /* 0x0000001538001986 */ /* 0x0005e2000c101910 */
[----:B------:R-:W-:Y:S05]  /*2700*/  @!P5 BRA `(.L_x_41) ;  /* 0x000000000004d947 */ /* 0x000fea0003800000 */
[----:B------:R0:W5:Y:S02]  /*2710*/  LDG.E.LTC128B R69, desc[UR16][R22.64] ;  /* 0x0000001016457981 */ /* 0x000164000c1e1920 */
.L_x_41:
[----:B------:R-:W-:Y:S05]  /*2720*/  BSYNC B1 ;  /* 0x0000000000017941 */ /* 0x000fea0003800000 */
.L_x_40:
[----:B0----5:R-:W-:Y:S01]  /*2730*/  FMUL R22, R69, R14 ;  /* 0x0000000e45167220 */ /* 0x021fe20000400000 */
[----:B------:R-:W-:Y:S01]  /*2740*/  IMAD.X R59, R5, 0x1, R61, P6 ;  /* 0x00000001053b7824 */ /* 0x000fe200030e063d */
[----:B------:R-:W-:Y:S01]  /*2750*/  ISETP.GT.AND P3, PT, R68, RZ, P2 ;  /* 0x000000ff4400720c */ /* 0x000fe20001764270 */
[----:B------:R-:W-:Y:S01]  /*2760*/  BSSY B1, `(.L_x_42) ;  /* 0x0000008000017945 */ /* 0x000fe20003800000 */
[----:B------:R-:W-:Y:S01]  /*2770*/  FFMA R31, R31, R13, R22 ;  /* 0x0000000d1f1f7223 */ /* 0x000fe20000000016 */
[----:B------:R-:W-:Y:S02]  /*2780*/  IADD3 R22, P1, R24, UR10, RZ ;  /* 0x0000000a18167c10 */ /* 0x000fe4000ff3e0ff */
[----:B------:R-:W-:Y:S02]  /*2790*/  IADD3 R28, P6, R26, R20, RZ ;  /* 0x000000141a1c7210 */ /* 0x000fe40007fde0ff */
[----:B------:R0:W-:Y:S01]  /*27a0*/  @P5 STG.E desc[UR16][R58.64], R31 ;  /* 0x0000001f3a005986 */ /* 0x0001e2000c101910 */
[----:B------:R-:W-:-:S05]  /*27b0*/  IADD3.X R23, R25, UR11, RZ, P1, !PT ;  /* 0x0000000b19177c10 */ /* 0x000fca0008ffe4ff */
[----:B------:R-:W-:Y:S05]  /*27c0*/  @!P3 BRA `(.L_x_43) ;  /* 0x000000000004b947 */ /* 0x000fea0003800000 */
[----:B------:R1:W5:Y:S02]  /*27d0*/  LDG.E.LTC128B R69, desc[UR16][R22.64] ;  /* 0x0000001016457981 */ /* 0x000364000c1e1920 */
.L_x_43:
[----:B------:R-:W-:Y:S05]  /*27e0*/  BSYNC B1 ;  /* 0x0000000000017941 */ /* 0x000fea0003800000 */
.L_x_42:
[----:B------:R-:W-:Y:S01]  /*27f0*/  ISETP.GT.AND P1, PT, R4, 0x11, PT ;  /* 0x000000110400780c */ /* 0x000fe20003f24270 */
[----:B--2--5:R-:W-:Y:S01]  /*2800*/  FMUL R21, R69, R14 ;  /* 0x0000000e45157220 */ /* 0x024fe20000400000 */
[----:B------:R-:W-:Y:S01]  /*2810*/  IMAD.X R29, R27, 0x1, R6, P6 ;  /* 0x000000011b1d7824 */ /* 0x000fe200030e0606 */
[----:B------:R-:W-:Y:S01]  /*2820*/  BSSY B1, `(.L_x_44) ;  /* 0x0000009000017945 */ /* 0x000fe20003800000 */
[----:B------:R-:W-:Y:S01]  /*2830*/  ISETP.GT.AND P5, PT, R68, RZ, P1 ;  /* 0x000000ff4400720c */ /* 0x000fe20000fa4270 */
[----:B------:R-:W-:Y:S01]  /*2840*/  FFMA R21, R32, R13, R21 ;  /* 0x0000000d20157223 */ /* 0x000fe20000000015 */
[----:B------:R-:W-:-:S04]  /*2850*/  IADD3 R56, P6, R64, R20, RZ ;  /* 0x0000001440387210 */ /* 0x000fc80007fde0ff */
[----:B------:R2:W-:Y:S01]  /*2860*/  @P3 STG.E desc[UR16][R28.64], R21 ;  /* 0x000000151c003986 */ /* 0x0005e2000c101910 */
[----:B------:R-:W-:-:S04]  /*2870*/  IADD3 R30, P3, R62, UR10, RZ ;  /* 0x0000000a3e1e7c10 */ /* 0x000fc8000ff7e0ff */
[----:B0-----:R-:W-:Y:S02]  /*2880*/  IADD3.X R31, R63, UR11, RZ, P3, !PT ;  /* 0x0000000b3f1f7c10 */ /* 0x001fe40009ffe4ff */
[----:B------:R-:W-:Y:S07]  /*2890*/  @!P5 BRA `(.L_x_45) ;  /* 0x000000000004d947 */ /* 0x000fee0003800000 */
[----:B------:R0:W5:Y:S02]  /*28a0*/  LDG.E.LTC128B R69, desc[UR16][R30.64] ;  /* 0x000000101e457981 */ /* 0x000164000c1e1920 */
.L_x_45:
[----:B------:R-:W-:Y:S05]  /*28b0*/  BSYNC B1 ;  /* 0x0000000000017941 */ /* 0x000fea0003800000 */
.L_x_44:
[----:B-----5:R-:W-:Y:S01]  /*28c0*/  FMUL R32, R69, R14 ;  /* 0x0000000e45207220 */ /* 0x020fe20000400000 */
[----:B------:R-:W-:Y:S01]  /*28d0*/  IMAD.X R57, R65, 0x1, R6, P6 ;  /* 0x0000000141397824 */ /* 0x000fe200030e0606 */
[----:B------:R-:W-:Y:S01]  /*28e0*/  ISETP.GT.AND P3, PT, R68, 0x8, P2 ;  /* 0x000000084400780c */ /* 0x000fe20001764270 */
[----:B------:R-:W-:Y:S01]  /*28f0*/  BSSY B1, `(.L_x_46) ;  /* 0x0000007000017945 */ /* 0x000fe20003800000 */
[----:B------:R-:W-:Y:S01]  /*2900*/  FFMA R33, R33, R13, R32 ;  /* 0x0000000d21217223 */ /* 0x000fe20000000020 */
[----:B------:R-:W-:-:S04]  /*2910*/  IADD3 R24, P2, R24, UR8, RZ ;  /* 0x0000000818187c10 */ /* 0x000fc8000ff5e0ff */
[----:B------:R4:W-:Y:S01]  /*2920*/  @P5 STG.E desc[UR16][R56.64], R33 ;  /* 0x0000002138005986 */ /* 0x0009e2000c101910 */
[----:B------:R-:W-:-:S05]  /*2930*/  IADD3.X R25, R25, UR9, RZ, P2, !PT ;  /* 0x0000000919197c10 */ /* 0x000fca00097fe4ff */
[----:B------:R-:W-:Y:S05]  /*2940*/  @!P3 BRA `(.L_x_47) ;  /* 0x000000000004b947 */ /* 0x000fea0003800000 */
[----:B------:R0:W5:Y:S02]  /*2950*/  LDG.E.LTC128B R69, desc[UR16][R24.64] ;  /* 0x0000001018457981 */ /* 0x000164000c1e1920 */
.L_x_47:
[----:B------:R-:W-:Y:S05]  /*2960*/  BSYNC B1 ;  /* 0x0000000000017941 */ /* 0x000fea0003800000 */
.L_x_46:
[----:B0-----:R-:W-:Y:S01]  /*2970*/  IADD3 R24, P5, R19, R26, RZ ;  /* 0x0000001a13187210 */ /* 0x001fe20007fbe0ff */
[----:B--2--5:R-:W-:Y:S01]  /*2980*/  FMUL R21, R69, R14 ;  /* 0x0000000e45157220 */ /* 0x024fe20000400000 */
[----:B------:R-:W-:Y:S01]  /*2990*/  ISETP.GT.AND P1, PT, R68, 0x8, P1 ;  /* 0x000000084400780c */ /* 0x000fe20000f24270 */
[----:B------:R-:W-:Y:S01]  /*29a0*/  BSSY B1, `(.L_x_48) ;  /* 0x000000a000017945 */ /* 0x000fe20003800000 */
[----:B------:R-:W-:Y:S01]  /*29b0*/  IADD3 R26, P6, R62, UR8, RZ ;  /* 0x000000083e1a7c10 */ /* 0x000fe2000ffde0ff */
[----:B------:R-:W-:Y:S01]  /*29c0*/  FFMA R21, R34, R13, R21 ;  /* 0x0000000d22157223 */ /* 0x000fe20000000015 */
[----:B------:R-:W-:Y:S01]  /*29d0*/  IMAD.X R25, R5, 0x1, R27, P5 ;  /* 0x0000000105197824 */ /* 0x000fe200028e061b */
[----:B------:R-:W-:Y:S02]  /*29e0*/  ISETP.GT.AND P2, PT, R4, 0x18, PT ;  /* 0x000000180400780c */ /* 0x000fe40003f44270 */
[----:B------:R-:W-:Y:S02]  /*29f0*/  IADD3 R32, P5, R19, R64, RZ ;  /* 0x0000004013207210 */ /* 0x000fe40007fbe0ff */
[----:B------:R0:W-:Y:S01]  /*2a00*/  @P3 STG.E desc[UR16][R24.64], R21 ;  /* 0x0000001518003986 */ /* 0x0001e2000c101910 */
[----:B------:R-:W-:-:S03]  /*2a10*/  IADD3.X R27, R63, UR9, RZ, P6, !PT ;  /* 0x000000093f1b7c10 */ /* 0x000fc6000b7fe4ff */
[----:B------:R-:W-:Y:S07]  /*2a20*/  @!P1 BRA `(.L_x_49) ;  /* 0x0000000000049947 */ /* 0x000fee0003800000 */
[----:B------:R2:W5:Y:S02]  /*2a30*/  LDG.E.LTC128B R69, desc[UR16][R26.64] ;  /* 0x000000101a457981 */ /* 0x000564000c1e1920 */
.L_x_49:
[----:B------:R-:W-:Y:S05]  /*2a40*/  BSYNC B1 ;  /* 0x0000000000017941 */ /* 0x000fea0003800000 */
.L_x_48:
[----:B0----5:R-:W-:Y:S01]  /*2a50*/  FMUL R24, R69, R14 ;  /* 0x0000000e45187220 */ /* 0x021fe20000400000 */
[----:B----4-:R-:W-:Y:S01]  /*2a60*/  IMAD.X R33, R5, 0x1, R65, P5 ;  /* 0x0000000105217824 */ /* 0x010fe200028e0641 */
[----:B------:R-:W-:Y:S01]  /*2a70*/  ISETP.GT.AND P3, PT, R68, RZ, P2 ;  /* 0x000000ff4400720c */ /* 0x000fe20001764270 */
[----:B------:R-:W-:Y:S01]  /*2a80*/  BSSY B1, `(.L_x_50) ;  /* 0x0000008000017945 */ /* 0x000fe20003800000 */
[----:B------:R-:W-:Y:S01]  /*2a90*/  FFMA R35, R35, R13, R24 ;  /* 0x0000000d23237223 */ /* 0x000fe20000000018 */
[----:B------:R-:W-:Y:S02]  /*2aa0*/  IADD3 R24, P6, R22, UR10, RZ ;  /* 0x0000000a16187c10 */ /* 0x000fe4000ffde0ff */
[----:B--2---:R-:W-:Y:S02]  /*2ab0*/  IADD3 R26, P5, R28, R20, RZ ;  /* 0x000000141c1a7210 */ /* 0x004fe40007fbe0ff */
[----:B------:R0:W-:Y:S01]  /*2ac0*/  @P1 STG.E desc[UR16][R32.64], R35 ;  /* 0x0000002320001986 */ /* 0x0001e2000c101910 */
[----:B------:R-:W-:-:S05]  /*2ad0*/  IADD3.X R25, R23, UR11, RZ, P6, !PT ;  /* 0x0000000b17197c10 */ /* 0x000fca000b7fe4ff */
[----:B------:R-:W-:Y:S05]  /*2ae0*/  @!P3 BRA `(.L_x_51) ;  /* 0x000000000004b947 */ /* 0x000fea0003800000 */
[----:B------:R2:W5:Y:S02]  /*2af0*/  LDG.E.LTC128B R69, desc[UR16][R24.64] ;  /* 0x0000001018457981 */ /* 0x000564000c1e1920 */
.L_x_51:
[----:B------:R-:W-:Y:S05]  /*2b00*/  BSYNC B1 ;  /* 0x0000000000017941 */ /* 0x000fea0003800000 */
.L_x_50:
[----:B------:R-:W-:Y:S01]  /*2b10*/  ISETP.GT.AND P1, PT, R4, 0x19, PT ;  /* 0x000000190400780c */ /* 0x000fe20003f24270 */
[----:B------:R-:W-:Y:S02]  /*2b20*/  IMAD.X R27, R29, 0x1, R6, P5 ;  /* 0x000000011d1b7824 */ /* 0x000fe400028e0606 */
[----:B-----5:R-:W-:Y:S01]  /*2b30*/  FMUL R21, R69, R14 ;  /* 0x0000000e45157220 */ /* 0x020fe20000400000 */
[----:B------:R-:W-:Y:S01]  /*2b40*/  BSSY B1, `(.L_x_52) ;  /* 0x0000009000017945 */ /* 0x000fe20003800000 */
[----:B------:R-:W-:Y:S02]  /*2b50*/  ISETP.GT.AND P5, PT, R68, RZ, P1 ;  /* 0x000000ff4400720c */ /* 0x000fe40000fa4270 */
[----:B------:R-:W-:Y:S01]  /*2b60*/  FFMA R21, R36, R13, R21 ;  /* 0x0000000d24157223 */ /* 0x000fe20000000015 */
[----:B------:R-:W-:-:S04]  /*2b70*/  IADD3 R34, P6, R56, R20, RZ ;  /* 0x0000001438227210 */ /* 0x000fc80007fde0ff */
[----:B------:R4:W-:Y:S01]  /*2b80*/  @P3 STG.E desc[UR16][R26.64], R21 ;  /* 0x000000151a003986 */ /* 0x0009e2000c101910 */
[----:B0-----:R-:W-:-:S04]  /*2b90*/  IADD3 R32, P3, R30, UR10, RZ ;  /* 0x0000000a1e207c10 */ /* 0x001fc8000ff7e0ff */
[----:B------:R-:W-:Y:S01]  /*2ba0*/  IADD3.X R33, R31, UR11, RZ, P3, !PT ;  /* 0x0000000b1f217c10 */ /* 0x000fe20009ffe4ff */
[----:B------:R-:W-:Y:S08]  /*2bb0*/  @!P5 BRA `(.L_x_53) ;  /* 0x000000000004d947 */ /* 0x000ff00003800000 */
[----:B------:R0:W5:Y:S02]  /*2bc0*/  LDG.E.LTC128B R69, desc[UR16][R32.64] ;  /* 0x0000001020457981 */ /* 0x000164000c1e1920 */
.L_x_53:
[----:B------:R-:W-:Y:S05]  /*2bd0*/  BSYNC B1 ;  /* 0x0000000000017941 */ /* 0x000fea0003800000 */
.L_x_52:
[----:B-----5:R-:W-:Y:S01]  /*2be0*/  FMUL R36, R69, R14 ;  /* 0x0000000e45247220 */ /* 0x020fe20000400000 */
[----:B------:R-:W-:Y:S01]  /*2bf0*/  IMAD.X R35, R57, 0x1, R6, P6 ;  /* 0x0000000139237824 */ /* 0x000fe200030e0606 */
[----:B------:R-:W-:Y:S01]  /*2c00*/  ISETP.GT.AND P3, PT, R68, 0x8, P2 ;  /* 0x000000084400780c */ /* 0x000fe20001764270 */
[----:B------:R-:W-:Y:S01]  /*2c10*/  BSSY B1, `(.L_x_54) ;  /* 0x0000007000017945 */ /* 0x000fe20003800000 */
[----:B------:R-:W-:Y:S01]  /*2c20*/  FFMA R37, R37, R13, R36 ;  /* 0x0000000d25257223 */ /* 0x000fe20000000024 */
[----:B-1----:R-:W-:-:S04]  /*2c30*/  IADD3 R22, P2, R22, UR8, RZ ;  /* 0x0000000816167c10 */ /* 0x002fc8000ff5e0ff */
[----:B------:R1:W-:Y:S01]  /*2c40*/  @P5 STG.E desc[UR16][R34.64], R37 ;  /* 0x0000002522005986 */ /* 0x0003e2000c101910 */
[----:B------:R-:W-:-:S05]  /*2c50*/  IADD3.X R23, R23, UR9, RZ, P2, !PT ;  /* 0x0000000917177c10 */ /* 0x000fca00097fe4ff */
[----:B------:R-:W-:Y:S05]  /*2c60*/  @!P3 BRA `(.L_x_55) ;  /* 0x000000000004b947 */ /* 0x000fea0003800000 */
[----:B------:R0:W5:Y:S02]  /*2c70*/  LDG.E.LTC128B R69, desc[UR16][R22.64] ;  /* 0x0000001016457981 */ /* 0x000164000c1e1920 */
.L_x_55:
[----:B------:R-:W-:Y:S05]  /*2c80*/  BSYNC B1 ;  /* 0x0000000000017941 */ /* 0x000fea0003800000 */
.L_x_54:
[----:B0-----:R-:W-:Y:S01]  /*2c90*/  IADD3 R22, P5, R28, R19, RZ ;  /* 0x000000131c167210 */ /* 0x001fe20007fbe0ff */
[----:B----45:R-:W-:Y:S01]  /*2ca0*/  FMUL R21, R69, R14 ;  /* 0x0000000e45157220 */ /* 0x030fe20000400000 */
        /* <DEDUP_REMOVED lines=11> */
.L_x_57:
[----:B------:R-:W-:Y:S05]  /*2d60*/  BSYNC B1 ;  /* 0x0000000000017941 */ /* 0x000fea0003800000 */
.L_x_56:
[----:B0----5:R-:W-:Y:S01]  /*2d70*/  FMUL R22, R69, R14 ;  /* 0x0000000e45167220 */ /* 0x021fe20000400000 */
[----:B-1----:R-:W-:Y:S01]  /*2d80*/  IMAD.X R37, R57, 0x1, R5, P5 ;  /* 0x0000000139257824 */ /* 0x002fe200028e0605 */
[----:B------:R-:W-:Y:S01]  /*2d90*/  ISETP.GT.AND P3, PT, R68, RZ, P2 ;  /* 0x000000ff4400720c */ /* 0x000fe20001764270 */
[----:B------:R-:W-:Y:S01]  /*2da0*/  BSSY B1, `(.L_x_58) ;  /* 0x0000008000017945 */ /* 0x000fe20003800000 */
[----:B------:R-:W-:Y:S01]  /*2db0*/  FFMA R39, R39, R13, R22 ;  /* 0x0000000d27277223 */ /* 0x000fe20000000016 */
[----:B------:R-:W-:Y:S02]  /*2dc0*/  IADD3 R22, P6, R24, UR10, RZ ;  /* 0x0000000a18167c10 */ /* 0x000fe4000ffde0ff */
[----:B----4-:R-:W-:Y:S02]  /*2dd0*/  IADD3 R28, P5, R26, R20, RZ ;  /* 0x000000141a1c7210 */ /* 0x010fe40007fbe0ff */
[----:B------:R0:W-:Y:S01]  /*2de0*/  @P1 STG.E desc[UR16][R36.64], R39 ;  /* 0x0000002724001986 */ /* 0x0001e2000c101910 */
[----:B------:R-:W-:-:S05]  /*2df0*/  IADD3.X R23, R25, UR11, RZ, P6, !PT ;  /* 0x0000000b19177c10 */ /* 0x000fca000b7fe4ff */
[----:B------:R-:W-:Y:S05]  /*2e00*/  @!P3 BRA `(.L_x_59) ;  /* 0x000000000004b947 */ /* 0x000fea0003800000 */
[----:B------:R1:W5:Y:S02]  /*2e10*/  LDG.E.LTC128B R69, desc[UR16][R22.64] ;  /* 0x0000001016457981 */ /* 0x000364000c1e1920 */
.L_x_59:
[----:B------:R-:W-:Y:S05]  /*2e20*/  BSYNC B1 ;  /* 0x0000000000017941 */ /* 0x000fea0003800000 */
.L_x_58:
[----:B------:R-:W-:Y:S01]  /*2e30*/  ISETP.GT.AND P1, PT, R4, 0x21, PT ;  /* 0x000000210400780c */ /* 0x000fe20003f24270 */
[----:B------:R-:W-:Y:S02]  /*2e40*/  IMAD.X R29, R27, 0x1, R6, P5 ;  /* 0x000000011b1d7824 */ /* 0x000fe400028e0606 */
[----:B-----5:R-:W-:Y:S01]  /*2e50*/  FMUL R21, R69, R14 ;  /* 0x0000000e45157220 */ /* 0x020fe20000400000 */
[----:B------:R-:W-:Y:S01]  /*2e60*/  BSSY B1, `(.L_x_60) ;  /* 0x0000009000017945 */ /* 0x000fe20003800000 */
[----:B------:R-:W-:Y:S02]  /*2e70*/  ISETP.GT.AND P5, PT, R68, RZ, P1 ;  /* 0x000000ff4400720c */ /* 0x000fe40000fa4270 */
[----:B------:R-:W-:Y:S01]  /*2e80*/  FFMA R21, R40, R13, R21 ;  /* 0x0000000d28157223 */ /* 0x000fe20000000015 */
[----:B0-----:R-:W-:-:S04]  /*2e90*/  IADD3 R36, P6, R34, R20, RZ ;  /* 0x0000001422247210 */ /* 0x001fc80007fde0ff */
[----:B------:R0:W-:Y:S01]  /*2ea0*/  @P3 STG.E desc[UR16][R28.64], R21 ;  /* 0x000000151c003986 */ /* 0x0001e2000c101910 */
[----:B------:R-:W-:-:S04]  /*2eb0*/  IADD3 R30, P3, R32, UR10, RZ ;  /* 0x0000000a201e7c10 */ /* 0x000fc8000ff7e0ff */
[----:B------:R-:W-:Y:S01]  /*2ec0*/  IADD3.X R31, R33, UR11, RZ, P3, !PT ;  /* 0x0000000b211f7c10 */ /* 0x000fe20009ffe4ff */
[----:B------:R-:W-:Y:S08]  /*2ed0*/  @!P5 BRA `(.L_x_61) ;  /* 0x000000000004d947 */ /* 0x000ff00003800000 */
[----:B------:R4:W5:Y:S02]  /*2ee0*/  LDG.E.LTC128B R69, desc[UR16][R30.64] ;  /* 0x000000101e457981 */ /* 0x000964000c1e1920 */
.L_x_61:
[----:B------:R-:W-:Y:S05]  /*2ef0*/  BSYNC B1 ;  /* 0x0000000000017941 */ /* 0x000fea0003800000 */
.L_x_60:
[----:B-----5:R-:W-:Y:S01]  /*2f00*/  FMUL R38, R69, R14 ;  /* 0x0000000e45267220 */ /* 0x020fe20000400000 */
[----:B------:R-:W-:Y:S01]  /*2f10*/  IMAD.X R37, R35, 0x1, R6, P6 ;  /* 0x0000000123257824 */ /* 0x000fe200030e0606 */
[----:B------:R-:W-:Y:S01]  /*2f20*/  ISETP.GT.AND P3, PT, R68, 0x8, P2 ;  /* 0x000000084400780c */ /* 0x000fe20001764270 */
[----:B------:R-:W-:Y:S01]  /*2f30*/  BSSY B1, `(.L_x_62) ;  /* 0x0000007000017945 */ /* 0x000fe20003800000 */
[----:B------:R-:W-:Y:S01]  /*2f40*/  FFMA R41, R41, R13, R38 ;  /* 0x0000000d29297223 */ /* 0x000fe20000000026 */
[----:B--2---:R-:W-:-:S04]  /*2f50*/  IADD3 R24, P2, R24, UR8, RZ ;  /* 0x0000000818187c10 */ /* 0x004fc8000ff5e0ff */
[----:B------:R2:W-:Y:S01]  /*2f60*/  @P5 STG.E desc[UR16][R36.64], R41 ;  /* 0x0000002924005986 */ /* 0x0005e2000c101910 */
[----:B------:R-:W-:-:S05]  /*2f70*/  IADD3.X R25, R25, UR9, RZ, P2, !PT ;  /* 0x0000000919197c10 */ /* 0x000fca00097fe4ff */
[----:B------:R-:W-:Y:S05]  /*2f80*/  @!P3 BRA `(.L_x_63) ;  /* 0x000000000004b947 */ /* 0x000fea0003800000 */
[----:B------:R0:W5:Y:S02]  /*2f90*/  LDG.E.LTC128B R69, desc[UR16][R24.64] ;  /* 0x0000001018457981 */ /* 0x000164000c1e1920 */
.L_x_63:
[----:B------:R-:W-:Y:S05]  /*2fa0*/  BSYNC B1 ;  /* 0x0000000000017941 */ /* 0x000fea0003800000 */
.L_x_62:
[----:B0-----:R-:W-:Y:S01]  /*2fb0*/  IADD3 R24, P5, R26, R19, RZ ;  /* 0x000000131a187210 */ /* 0x001fe20007fbe0ff */
[----:B-----5:R-:W-:Y:S01]  /*2fc0*/  FMUL R21, R69, R14 ;  /* 0x0000000e45157220 */ /* 0x020fe20000400000 */
        /* <DEDUP_REMOVED lines=11> */
.L_x_65:
[----:B------:R-:W-:Y:S05]  /*3080*/  BSYNC B1 ;  /* 0x0000000000017941 */ /* 0x000fea0003800000 */
.L_x_64:
        /* <DEDUP_REMOVED lines=11> */
.L_x_67:
[----:B------:R-:W-:Y:S05]  /*3140*/  BSYNC B1 ;  /* 0x0000000000017941 */ /* 0x000fea0003800000 */
.L_x_66:
        /* <DEDUP_REMOVED lines=8> */
[----:B------:R-:W-:-:S04]  /*31d0*/  IADD3 R32, P6, R30, UR10, RZ ;  /* 0x0000000a1e207c10 */ /* 0x000fc8000ffde0ff */
[----:B------:R-:W-:Y:S01]  /*31e0*/  IADD3.X R33, R31, UR11, RZ, P6, !PT ;  /* 0x0000000b1f217c10 */ /* 0x000fe2000b7fe4ff */
[----:B------:R-:W-:Y:S08]  /*31f0*/  @!P3 BRA `(.L_x_69) ;  /* 0x000000000004b947 */ /* 0x000ff00003800000 */
[----:B------:R0:W5:Y:S02]  /*3200*/  LDG.E.LTC128B R69, desc[UR16][R32.64] ;  /* 0x0000001020457981 */ /* 0x000164000c1e1920 */
.L_x_69:
[----:B------:R-:W-:Y:S05]  /*3210*/  BSYNC B1 ;  /* 0x0000000000017941 */ /* 0x000fea0003800000 */
.L_x_68:
[----:B0----5:R-:W-:Y:S01]  /*3220*/  FMUL R38, R69, R14 ;  /* 0x0000000e45267220 */ /* 0x021fe20000400000 */
        /* <DEDUP_REMOVED lines=9> */
.L_x_71:
[----:B------:R-:W-:Y:S05]  /*32c0*/  BSYNC B1 ;  /* 0x0000000000017941 */ /* 0x000fea0003800000 */
.L_x_70:
[----:B-1----:R-:W-:Y:S01]  /*32d0*/  IADD3 R22, P5, R28, R19, RZ ;  /* 0x000000131c167210 */ /* 0x002fe20007fbe0ff */
        /* <DEDUP_REMOVED lines=12> */
.L_x_73:
[----:B------:R-:W-:Y:S05]  /*33a0*/  BSYNC B1 ;  /* 0x0000000000017941 */ /* 0x000fea0003800000 */
.L_x_72:
[----:B-1---5:R-:W-:Y:S01]  /*33b0*/  FMUL R22, R69, R14 ;  /* 0x0000000e45167220 */ /* 0x022fe20000400000 */
[----:B------:R-:W-:Y:S01]  /*33c0*/  IMAD.X R39, R37, 0x1, R5, P5 ;  /* 0x0000000125277824 */ /* 0x000fe200028e0605 */
[----:B------:R-:W-:Y:S01]  /*33d0*/  ISETP.GT.AND P6, PT, R68, RZ, P3 ;  /* 0x000000ff4400720c */ /* 0x000fe20001fc4270 */
[----:B------:R-:W-:Y:S01]  /*33e0*/  BSSY B1, `(.L_x_74) ;  /* 0x0000008000017945 */ /* 0x000fe20003800000 */
[----:B------:R-:W-:Y:S01]  /*33f0*/  FFMA R47, R47, R13, R22 ;  /* 0x0000000d2f2f7223 */ /* 0x000fe20000000016 */
[----:B------:R-:W-:Y:S02]  /*3400*/  IADD3 R22, P2, R24, UR10, RZ ;  /* 0x0000000a18167c10 */ /* 0x000fe4000ff5e0ff */
[----:B0-----:R-:W-:Y:S02]  /*3410*/  IADD3 R28, P5, R26, R20, RZ ;  /* 0x000000141a1c7210 */ /* 0x001fe40007fbe0ff */
[----:B------:R0:W-:Y:S01]  /*3420*/  @P1 STG.E desc[UR16][R38.64], R47 ;  /* 0x0000002f26001986 */ /* 0x0001e2000c101910 */
[----:B------:R-:W-:-:S05]  /*3430*/  IADD3.X R23, R25, UR11, RZ, P2, !PT ;  /* 0x0000000b19177c10 */ /* 0x000fca00097fe4ff */
[----:B------:R-:W-:Y:S05]  /*3440*/  @!P6 BRA `(.L_x_75) ;  /* 0x000000000004e947 */ /* 0x000fea0003800000 */
[----:B------:R1:W5:Y:S02]  /*3450*/  LDG.E.LTC128B R69, desc[UR16][R22.64] ;  /* 0x0000001016457981 */ /* 0x000364000c1e1920 */
.L_x_75:
[----:B------:R-:W-:Y:S05]  /*3460*/  BSYNC B1 ;  /* 0x0000000000017941 */ /* 0x000fea0003800000 */
.L_x_74:
[----:B------:R-:W-:Y:S01]  /*3470*/  ISETP.GT.AND P2, PT, R4, 0x31, PT ;  /* 0x000000310400780c */ /* 0x000fe20003f44270 */
[----:B-----5:R-:W-:Y:S01]  /*3480*/  FMUL R21, R69, R14 ;  /* 0x0000000e45157220 */ /* 0x020fe20000400000 */
[----:B------:R-:W-:Y:S01]  /*3490*/  IMAD.X R29, R27, 0x1, R6, P5 ;  /* 0x000000011b1d7824 */ /* 0x000fe200028e0606 */
[----:B------:R-:W-:Y:S01]  /*34a0*/  BSSY B1, `(.L_x_76) ;  /* 0x0000009000017945 */ /* 0x000fe20003800000 */
[----:B------:R-:W-:Y:S01]  /*34b0*/  ISETP.GT.AND P1, PT, R68, RZ, P2 ;  /* 0x000000ff4400720c */ /* 0x000fe20001724270 */
[----:B------:R-:W-:Y:S01]  /*34c0*/  FFMA R21, R48, R13, R21 ;  /* 0x0000000d30157223 */ /* 0x000fe20000000015 */
[----:B--2---:R-:W-:-:S04]  /*34d0*/  IADD3 R36, P5, R34, R20, RZ ;  /* 0x0000001422247210 */ /* 0x004fc80007fbe0ff */
[----:B------:R2:W-:Y:S01]  /*34e0*/  @P6 STG.E desc[UR16][R28.64], R21 ;  /* 0x000000151c006986 */ /* 0x0005e2000c101910 */
[----:B----4-:R-:W-:-:S04]  /*34f0*/  IADD3 R30, P6, R32, UR10, RZ ;  /* 0x0000000a201e7c10 */ /* 0x010fc8000ffde0ff */
[----:B------:R-:W-:Y:S02]  /*3500*/  IADD3.X R31, R33, UR11, RZ, P6, !PT ;  /* 0x0000000b211f7c10 */ /* 0x000fe4000b7fe4ff */
[----:B------:R-:W-:Y:S07]  /*3510*/  @!P1 BRA `(.L_x_77) ;  /* 0x0000000000049947 */ /* 0x000fee0003800000 */
[----:B------:R4:W5:Y:S02]  /*3520*/  LDG.E.LTC128B R69, desc[UR16][R30.64] ;  /* 0x000000101e457981 */ /* 0x000964000c1e1920 */
.L_x_77:
[----:B------:R-:W-:Y:S05]  /*3530*/  BSYNC B1 ;  /* 0x0000000000017941 */ /* 0x000fea0003800000 */
.L_x_76:
[----:B0----5:R-:W-:Y:S01]  /*3540*/  FMUL R38, R69, R14 ;  /* 0x0000000e45267220 */ /* 0x021fe20000400000 */
        /* <DEDUP_REMOVED lines=9> */
.L_x_79:
[----:B------:R-:W-:Y:S05]  /*35e0*/  BSYNC B1 ;  /* 0x0000000000017941 */ /* 0x000fea0003800000 */
.L_x_78:
        /* <DEDUP_REMOVED lines=13> */
.L_x_81:
[----:B------:R-:W-:Y:S05]  /*36c0*/  BSYNC B1 ;  /* 0x0000000000017941 */ /* 0x000fea0003800000 */
.L_x_80:
[----:B0----5:R-:W-:Y:S01]  /*36d0*/  FMUL R24, R69, R14 ;  /* 0x0000000e45187220 */ /* 0x021fe20000400000 */
[----:B------:R-:W-:Y:S01]  /*36e0*/  IMAD.X R39, R35, 0x1, R5, P5 ;  /* 0x0000000123277824 */ /* 0x000fe200028e0605 */
[----:B------:R-:W-:Y:S01]  /*36f0*/  ISETP.GT.AND P6, PT, R68, RZ, P1 ;  /* 0x000000ff4400720c */ /* 0x000fe20000fc4270 */
[----:B------:R-:W-:Y:S01]  /*3700*/  BSSY B1, `(.L_x_82) ;  /* 0x0000008000017945 */ /* 0x000fe20003800000 */
[----:B------:R-:W-:Y:S01]  /*3710*/  FFMA R51, R51, R13, R24 ;  /* 0x0000000d33337223 */ /* 0x000fe20000000018 */
[----:B--2---:R-:W-:-:S04]  /*3720*/  IADD3 R26, P3, R28, R20, RZ ;  /* 0x000000141c1a7210 */ /* 0x004fc80007f7e0ff */
[----:B------:R0:W-:Y:S06]  /*3730*/  @P2 STG.E desc[UR16][R38.64], R51 ;  /* 0x0000003326002986 */ /* 0x0001ec000c101910 */
[----:B------:R-:W-:Y:S05]  /*3740*/  @!P6 BRA `(.L_x_83) ;  /* 0x00000000000ce947 */ /* 0x000fea0003800000 */
[----:B------:R-:W-:-:S04]  /*3750*/  IADD3 R24, P2, R22, UR10, RZ ;  /* 0x0000000a16187c10 */ /* 0x000fc8000ff5e0ff */
[----:B------:R-:W-:-:S05]  /*3760*/  IADD3.X R25, R23, UR11, RZ, P2, !PT ;  /* 0x0000000b17197c10 */ /* 0x000fca00097fe4ff */
[----:B------:R2:W5:Y:S04]  /*3770*/  LDG.E.LTC128B R69, desc[UR16][R24.64] ;  /* 0x0000001018457981 */ /* 0x000568000c1e1920 */
.L_x_83:
[----:B------:R-:W-:Y:S05]  /*3780*/  BSYNC B1 ;  /* 0x0000000000017941 */ /* 0x000fea0003800000 */
.L_x_82:
[----:B------:R-:W-:Y:S01]  /*3790*/  ISETP.GT.AND P2, PT, R4, 0x39, PT ;  /* 0x000000390400780c */ /* 0x000fe20003f44270 */
[----:B-----5:R-:W-:Y:S01]  /*37a0*/  FMUL R21, R69, R14 ;  /* 0x0000000e45157220 */ /* 0x020fe20000400000 */
[----:B------:R-:W-:Y:S01]  /*37b0*/  IMAD.X R27, R29, 0x1, R6, P3 ;  /* 0x000000011d1b7824 */ /* 0x000fe200018e0606 */
[----:B--2---:R-:W-:Y:S01]  /*37c0*/  IADD3 R24, P3, R36, R20, RZ ;  /* 0x0000001424187210 */ /* 0x004fe20007f7e0ff */
[----:B------:R-:W-:Y:S01]  /*37d0*/  BSSY B1, `(.L_x_84) ;  /* 0x0000008000017945 */ /* 0x000fe20003800000 */
[----:B------:R-:W-:Y:S01]  /*37e0*/  ISETP.GT.AND P5, PT, R68, RZ, P2 ;  /* 0x000000ff4400720c */ /* 0x000fe200017a4270 */
[----:B------:R-:W-:-:S05]  /*37f0*/  FFMA R25, R52, R13, R21 ;  /* 0x0000000d34197223 */ /* 0x000fca0000000015 */
[----:B------:R2:W-:Y:S01]  /*3800*/  @P6 STG.E desc[UR16][R26.64], R25 ;  /* 0x000000191a006986 */ /* 0x0005e2000c101910 */
[----:B------:R-:W-:-:S04]  /*3810*/  IADD3 R20, P6, R30, UR10, RZ ;  /* 0x0000000a1e147c10 */ /* 0x000fc8000ffde0ff */
[----:B------:R-:W-:Y:S02]  /*3820*/  IADD3.X R21, R31, UR11, RZ, P6, !PT ;  /* 0x0000000b1f157c10 */ /* 0x000fe4000b7fe4ff */
[----:B------:R-:W-:Y:S07]  /*3830*/  @!P5 BRA `(.L_x_85) ;  /* 0x000000000004d947 */ /* 0x000fee0003800000 */
[----:B------:R0:W5:Y:S02]  /*3840*/  LDG.E.LTC128B R69, desc[UR16][R20.64] ;  /* 0x0000001014457981 */ /* 0x000164000c1e1920 */
.L_x_85:
[----:B------:R-:W-:Y:S05]  /*3850*/  BSYNC B1 ;  /* 0x0000000000017941 */ /* 0x000fea0003800000 */
.L_x_84:
[----:B-----5:R-:W-:Y:S01]  /*3860*/  FMUL R4, R69, R14 ;  /* 0x0000000e45047220 */ /* 0x020fe20000400000 */
[----:B--2---:R-:W-:Y:S01]  /*3870*/  IMAD.X R25, R37, 0x1, R6, P3 ;  /* 0x0000000125197824 */ /* 0x004fe200018e0606 */
[----:B------:R-:W-:Y:S01]  /*3880*/  ISETP.GT.AND P1, PT, R68, 0x8, P1 ;  /* 0x000000084400780c */ /* 0x000fe20000f24270 */
[----:B------:R-:W-:Y:S01]  /*3890*/  BSSY B1, `(.L_x_86) ;  /* 0x0000008000017945 */ /* 0x000fe20003800000 */
[----:B------:R-:W-:Y:S01]  /*38a0*/  FFMA R53, R53, R13, R4 ;  /* 0x0000000d35357223 */ /* 0x000fe20000000004 */
[----:B0-----:R-:W-:Y:S02]  /*38b0*/  IADD3 R20, P3, R22, UR8, RZ ;  /* 0x0000000816147c10 */ /* 0x001fe4000ff7e0ff */
[----:B------:R-:W-:Y:S02]  /*38c0*/  IADD3 R26, P6, R28, R19, RZ ;  /* 0x000000131c1a7210 */ /* 0x000fe40007fde0ff */
[----:B------:R0:W-:Y:S01]  /*38d0*/  @P5 STG.E desc[UR16][R24.64], R53 ;  /* 0x0000003518005986 */ /* 0x0001e2000c101910 */
[----:B------:R-:W-:-:S05]  /*38e0*/  IADD3.X R21, R23, UR9, RZ, P3, !PT ;  /* 0x0000000917157c10 */ /* 0x000fca0009ffe4ff */
[----:B------:R-:W-:Y:S05]  /*38f0*/  @!P1 BRA `(.L_x_87) ;  /* 0x0000000000049947 */ /* 0x000fea0003800000 */
[----:B------:R2:W5:Y:S02]  /*3900*/  LDG.E.LTC128B R69, desc[UR16][R20.64] ;  /* 0x0000001014457981 */ /* 0x000564000c1e1920 */
.L_x_87:
[----:B------:R-:W-:Y:S05]  /*3910*/  BSYNC B1 ;  /* 0x0000000000017941 */ /* 0x000fea0003800000 */
.L_x_86:
[----:B------:R-:W-:Y:S01]  /*3920*/  ISETP.GT.AND P2, PT, R68, 0x8, P2 ;  /* 0x000000084400780c */ /* 0x000fe20001744270 */
[----:B--2--5:R-:W-:Y:S01]  /*3930*/  FMUL R21, R69, R14 ;  /* 0x0000000e45157220 */ /* 0x024fe20000400000 */
[----:B------:R-:W-:Y:S01]  /*3940*/  IMAD.X R27, R29, 0x1, R5, P6 ;  /* 0x000000011d1b7824 */ /* 0x000fe200030e0605 */
[----:B------:R-:W-:Y:S02]  /*3950*/  BSSY B1, `(.L_x_88) ;  /* 0x0000007000017945 */ /* 0x000fe40003800000 */
[----:B-1----:R-:W-:-:S05]  /*3960*/  FFMA R23, R54, R13, R21 ;  /* 0x0000000d36177223 */ /* 0x002fca0000000015 */
[----:B------:R1:W-:Y:S01]  /*3970*/  @P1 STG.E desc[UR16][R26.64], R23 ;  /* 0x000000171a001986 */ /* 0x0003e2000c101910 */
[----:B------:R-:W-:-:S04]  /*3980*/  IADD3 R20, P1, R30, UR8, RZ ;  /* 0x000000081e147c10 */ /* 0x000fc8000ff3e0ff */
[----:B------:R-:W-:Y:S01]  /*3990*/  IADD3.X R21, R31, UR9, RZ, P1, !PT ;  /* 0x000000091f157c10 */ /* 0x000fe20008ffe4ff */
[----:B------:R-:W-:Y:S08]  /*39a0*/  @!P2 BRA `(.L_x_89) ;  /* 0x000000000004a947 */ /* 0x000ff00003800000 */
[----:B------:R2:W5:Y:S02]  /*39b0*/  LDG.E.LTC128B R69, desc[UR16][R20.64] ;  /* 0x0000001014457981 */ /* 0x000564000c1e1920 */
.L_x_89:
[----:B------:R-:W-:Y:S05]  /*39c0*/  BSYNC B1 ;  /* 0x0000000000017941 */ /* 0x000fea0003800000 */
.L_x_88:
[----:B------:R-:W-:Y:S05]  /*39d0*/  @!P2 BRA `(.L_x_90) ;  /* 0x0000000800d4a947 */ /* 0x000fea0003800000 */
[----:B------:R-:W-:Y:S01]  /*39e0*/  IADD3 R4, P1, R36, R19, RZ ;  /* 0x0000001324047210 */ /* 0x000fe20007f3e0ff */
[----:B-----5:R-:W-:-:S04]  /*39f0*/  FMUL R6, R69, R14 ;  /* 0x0000000e45067220 */ /* 0x020fc80000400000 */
[----:B------:R-:W-:Y:S02]  /*3a00*/  IMAD.X R5, R37, 0x1, R5, P1 ;  /* 0x0000000125057824 */ /* 0x000fe400008e0605 */
[----:B------:R-:W-:-:S05]  /*3a10*/  FFMA R55, R55, R13, R6 ;  /* 0x0000000d37377223 */ /* 0x000fca0000000006 */
[----:B------:R0:W-:Y:S01]  /*3a20*/  STG.E desc[UR16][R4.64], R55 ;  /* 0x0000003704007986 */ /* 0x0001e2000c101910 */
[----:B------:R-:W-:Y:S05]  /*3a30*/  BRA `(.L_x_90) ;  /* 0x0000000800bc7947 */ /* 0x000fea0003800000 */
.L_x_31:
[----:B------:R-:W-:Y:S01]  /*3a40*/  ISETP.GT.AND P2, PT, R4, 0x1, PT ;  /* 0x000000010400780c */ /* 0x000fe20003f44270 */
[----:B------:R-:W-:Y:S01]  /*3a50*/  ULDC.64 UR8, c[0x0][0x6c0] ;  /* 0x0001b00000087ab9 */ /* 0x000fe20000000a00 */
[-C--:B--2---:R-:W-:Y:S01]  /*3a60*/  FMUL R5, R24, R13.reuse ;  /* 0x0000000d18057220 */ /* 0x084fe20000400000 */
[----:B------:R-:W-:Y:S01]  /*3a70*/  LEA R20, P6, R70, UR8, 0x2 ;  /* 0x0000000846147c11 */ /* 0x000fe2000f8c10ff */
[-C--:B------:R-:W-:Y:S01]  /*3a80*/  FMUL R19, R25, R13.reuse ;  /* 0x0000000d19137220 */ /* 0x080fe20000400000 */
[----:B------:R-:W-:Y:S01]  /*3a90*/  ISETP.GT.AND P3, PT, R68, RZ, P2 ;  /* 0x000000ff4400720c */ /* 0x000fe20001764270 */
[----:B------:R-:W-:Y:S01]  /*3aa0*/  IMAD.SHL.U32 R61, R74, 0x20, RZ ;  /* 0x000000204a3d7824 */ /* 0x000fe200078e00ff */
[----:B------:R-:W-:Y:S01]  /*3ab0*/  LEA.HI.X R21, R70, UR9, R59, 0x2, P6 ;  /* 0x0000000946157c11 */ /* 0x000fe2000b0f143b */
[-C--:B------:R-:W-:Y:S01]  /*3ac0*/  FMUL R57, R26, R13.reuse ;  /* 0x0000000d1a397220 */ /* 0x080fe20000400000 */
[-C--:B------:R-:W-:Y:S01]  /*3ad0*/  LEA R22, P6, R74, R20.reuse, 0x2 ;  /* 0x000000144a167211 */ /* 0x080fe200078c10ff */
[----:B------:R-:W-:Y:S01]  /*3ae0*/  FMUL R59, R27, R13 ;  /* 0x0000000d1b3b7220 */ /* 0x000fe20000400000 */
[----:B------:R-:W-:Y:S01]  /*3af0*/  ISETP.GT.AND P1, PT, R68, 0x8, P1 ;  /* 0x000000084400780c */ /* 0x000fe20000f24270 */
[----:B------:R0:W-:Y:S01]  /*3b00*/  @P5 STG.E desc[UR16][R20.64], R5 ;  /* 0x0000000514005986 */ /* 0x0001e2000c101910 */
[--C-:B------:R-:W-:Y:S01]  /*3b10*/  LEA.HI.X R23, R74, R21, R75.reuse, 0x2, P6 ;  /* 0x000000154a177211 */ /* 0x100fe200030f144b */
[-C--:B------:R-:W-:Y:S01]  /*3b20*/  FMUL R29, R29, R13.reuse ;  /* 0x0000000d1d1d7220 */ /* 0x080fe20000400000 */
[----:B------:R-:W-:Y:S01]  /*3b30*/  ISETP.GT.AND P2, PT, R68, 0x8, P2 ;  /* 0x000000084400780c */ /* 0x000fe20001744270 */
[-C--:B------:R-:W-:Y:S01]  /*3b40*/  FMUL R33, R33, R13.reuse ;  /* 0x0000000d21217220 */ /* 0x080fe20000400000 */
[----:B------:R-:W-:Y:S01]  /*3b50*/  SHF.L.U64.HI R75, R74, 0x5, R75 ;  /* 0x000000054a4b7819 */ /* 0x000fe2000001024b */
[----:B------:R1:W-:Y:S01]  /*3b60*/  @P3 STG.E desc[UR16][R22.64], R19 ;  /* 0x0000001316003986 */ /* 0x0003e2000c101910 */
[----:B------:R-:W-:Y:S01]  /*3b70*/  ISETP.GT.AND P3, PT, R4, 0x8, PT ;  /* 0x000000080400780c */ /* 0x000fe20003f64270 */
[-C--:B------:R-:W-:Y:S01]  /*3b80*/  FMUL R35, R35, R13.reuse ;  /* 0x0000000d23237220 */ /* 0x080fe20000400000 */
[----:B------:R-:W-:Y:S01]  /*3b90*/  IADD3 R24, P5, R61, R20, RZ ;  /* 0x000000143d187210 */ /* 0x000fe20007fbe0ff */
[-C--:B------:R-:W-:Y:S01]  /*3ba0*/  FMUL R37, R37, R13.reuse ;  /* 0x0000000d25257220 */ /* 0x080fe20000400000 */
[----:B------:R-:W-:Y:S01]  /*3bb0*/  ISETP.GT.AND P6, PT, R68, RZ, P3 ;  /* 0x000000ff4400720c */ /* 0x000fe20001fc4270 */
[----:B------:R2:W-:Y:S01]  /*3bc0*/  @P1 STG.E desc[UR16][R20.64+0x20], R57 ;  /* 0x0000203914001986 */ /* 0x0005e2000c101910 */
[----:B------:R-:W-:Y:S01]  /*3bd0*/  ISETP.GT.AND P1, PT, R4, 0x9, PT ;  /* 0x000000090400780c */ /* 0x000fe20003f24270 */
[-C--:B0-----:R-:W-:Y:S01]  /*3be0*/  FMUL R5, R28, R13.reuse ;  /* 0x0000000d1c057220 */ /* 0x081fe20000400000 */
[----:B------:R-:W-:Y:S01]  /*3bf0*/  IMAD.X R25, R75, 0x1, R21, P5 ;  /* 0x000000014b197824 */ /* 0x000fe200028e0615 */
[----:B------:R0:W-:Y:S01]  /*3c00*/  @P2 STG.E desc[UR16][R22.64+0x20], R59 ;  /* 0x0000203b16002986 */ /* 0x0001e2000c101910 */
[C---:B------:R-:W-:Y:S01]  /*3c10*/  ISETP.GT.AND P2, PT, R68.reuse, RZ, P1 ;  /* 0x000000ff4400720c */ /* 0x040fe20000f44270 */
[-C--:B-1----:R-:W-:Y:S01]  /*3c20*/  FMUL R19, R31, R13.reuse ;  /* 0x0000000d1f137220 */ /* 0x082fe20000400000 */
[----:B------:R-:W-:Y:S01]  /*3c30*/  IADD3 R26, P5, R61, R22, RZ ;  /* 0x000000163d1a7210 */ /* 0x000fe20007fbe0ff */
[-C--:B------:R-:W-:Y:S01]  /*3c40*/  FMUL R39, R39, R13.reuse ;  /* 0x0000000d27277220 */ /* 0x080fe20000400000 */
[C---:B------:R-:W-:Y:S01]  /*3c50*/  ISETP.GT.AND P3, PT, R68.reuse, 0x8, P3 ;  /* 0x000000084400780c */ /* 0x040fe20001f64270 */
[----:B------:R-:W-:Y:S01]  /*3c60*/  FMUL R41, R41, R13 ;  /* 0x0000000d29297220 */ /* 0x000fe20000400000 */
[----:B------:R-:W-:Y:S01]  /*3c70*/  ISETP.GT.AND P1, PT, R68, 0x8, P1 ;  /* 0x000000084400780c */ /* 0x000fe20000f24270 */
[----:B------:R1:W-:Y:S01]  /*3c80*/  @P6 STG.E desc[UR16][R24.64], R5 ;  /* 0x0000000518006986 */ /* 0x0003e2000c101910 */
[----:B------:R-:W-:Y:S01]  /*3c90*/  IADD3 R63, P6, R61, 0x20, RZ ;  /* 0x000000203d3f7810 */ /* 0x000fe20007fde0ff */
[----:B------:R-:W-:-:S02]  /*3ca0*/  IMAD.X R27, R75, 0x1, R23, P5 ;  /* 0x000000014b1b7824 */ /* 0x000fc400028e0617 */
[-C--:B--2---:R-:W-:Y:S01]  /*3cb0*/  FMUL R57, R32, R13.reuse ;  /* 0x0000000d20397220 */ /* 0x084fe20000400000 */
[-C--:B------:R-:W-:Y:S01]  /*3cc0*/  FMUL R43, R43, R13.reuse ;  /* 0x0000000d2b2b7220 */ /* 0x080fe20000400000 */
[----:B------:R-:W-:Y:S01]  /*3cd0*/  IADD3 R20, P5, R63, R20, RZ ;  /* 0x000000143f147210 */ /* 0x000fe20007fbe0ff */
[----:B0-----:R-:W-:Y:S01]  /*3ce0*/  IMAD.X R59, RZ, RZ, R75, P6 ;  /* 0x000000ffff3b7224 */ /* 0x001fe200030e064b */
[----:B------:R0:W-:Y:S01]  /*3cf0*/  @P2 STG.E desc[UR16][R26.64], R29 ;  /* 0x0000001d1a002986 */ /* 0x0001e2000c101910 */
[----:B------:R-:W-:Y:S01]  /*3d00*/  ISETP.GT.AND P2, PT, R4, 0x10, PT ;  /* 0x000000100400780c */ /* 0x000fe20003f44270 */
[-C--:B------:R-:W-:Y:S01]  /*3d10*/  FMUL R45, R45, R13.reuse ;  /* 0x0000000d2d2d7220 */ /* 0x080fe20000400000 */
[----:B------:R-:W-:Y:S01]  /*3d20*/  IMAD.X R21, R59, 0x1, R21, P5 ;  /* 0x000000013b157824 */ /* 0x000fe200028e0615 */
[----:B------:R-:W-:Y:S01]  /*3d30*/  IADD3 R22, P5, R63, R22, RZ ;  /* 0x000000163f167210 */ /* 0x000fe20007fbe0ff */
[-C--:B-1----:R-:W-:Y:S01]  /*3d40*/  FMUL R5, R30, R13.reuse ;  /* 0x0000000d1e057220 */ /* 0x082fe20000400000 */
[----:B------:R-:W-:Y:S01]  /*3d50*/  IADD3 R28, P6, R61, R24, RZ ;  /* 0x000000183d1c7210 */ /* 0x000fe20007fde0ff */
[-C--:B------:R-:W-:Y:S01]  /*3d60*/  FMUL R47, R47, R13.reuse ;  /* 0x0000000d2f2f7220 */ /* 0x080fe20000400000 */
[-C--:B------:R-:W-:Y:S01]  /*3d70*/  FMUL R49, R49, R13.reuse ;  /* 0x0000000d31317220 */ /* 0x080fe20000400000 */
[----:B------:R-:W-:Y:S01]  /*3d80*/  IMAD.X R23, R59, 0x1, R23, P5 ;  /* 0x000000013b177824 */ /* 0x000fe200028e0617 */
[----:B------:R-:W-:Y:S01]  /*3d90*/  ISETP.GT.AND P5, PT, R68, RZ, P2 ;  /* 0x000000ff4400720c */ /* 0x000fe200017a4270 */
[----:B------:R1:W-:Y:S01]  /*3da0*/  @P3 STG.E desc[UR16][R20.64], R5 ;  /* 0x0000000514003986 */ /* 0x0003e2000c101910 */
[----:B------:R-:W-:Y:S01]  /*3db0*/  ISETP.GT.AND P3, PT, R4, 0x11, PT ;  /* 0x000000110400780c */ /* 0x000fe20003f64270 */
[----:B0-----:R-:W-:Y:S01]  /*3dc0*/  IMAD.X R29, R75, 0x1, R25, P6 ;  /* 0x000000014b1d7824 */ /* 0x001fe200030e0619 */
[----:B------:R-:W-:Y:S01]  /*3dd0*/  IADD3 R30, P6, R61, R26, RZ ;  /* 0x0000001a3d1e7210 */ /* 0x000fe20007fde0ff */
[----:B------:R0:W-:Y:S01]  /*3de0*/  @P1 STG.E desc[UR16][R22.64], R19 ;  /* 0x0000001316001986 */ /* 0x0001e2000c101910 */
[C---:B------:R-:W-:Y:S01]  /*3df0*/  ISETP.GT.AND P1, PT, R68.reuse, RZ, P3 ;  /* 0x000000ff4400720c */ /* 0x040fe20001f24270 */
[-C--:B------:R-:W-:Y:S01]  /*3e00*/  FMUL R51, R51, R13.reuse ;  /* 0x0000000d33337220 */ /* 0x080fe20000400000 */
[C---:B------:R-:W-:Y:S01]  /*3e10*/  ISETP.GT.AND P2, PT, R68.reuse, 0x8, P2 ;  /* 0x000000084400780c */ /* 0x040fe20001744270 */
[----:B------:R-:W-:Y:S01]  /*3e20*/  IMAD.X R31, R75, 0x1, R27, P6 ;  /* 0x000000014b1f7824 */ /* 0x000fe200030e061b */
[----:B------:R-:W-:Y:S01]  /*3e30*/  ISETP.GT.AND P3, PT, R68, 0x8, P3 ;  /* 0x000000084400780c */ /* 0x000fe20001f64270 */
[-C--:B------:R-:W-:Y:S01]  /*3e40*/  FMUL R53, R53, R13.reuse ;  /* 0x0000000d35357220 */ /* 0x080fe20000400000 */
[-C--:B------:R-:W-:Y:S01]  /*3e50*/  FMUL R55, R55, R13.reuse ;  /* 0x0000000d37377220 */ /* 0x080fe20000400000 */
[----:B------:R-:W-:Y:S01]  /*3e60*/  @P5 STG.E desc[UR16][R28.64], R57 ;  /* 0x000000391c005986 */ /* 0x000fe2000c101910 */
[----:B-1----:R-:W-:Y:S01]  /*3e70*/  IADD3 R20, P5, R63, R24, RZ ;  /* 0x000000183f147210 */ /* 0x002fe20007fbe0ff */
[-C--:B------:R-:W-:Y:S01]  /*3e80*/  FMUL R5, R34, R13.reuse ;  /* 0x0000000d22057220 */ /* 0x080fe20000400000 */
[----:B------:R-:W-:Y:S01]  /*3e90*/  IADD3 R24, P6, R61, R28, RZ ;  /* 0x0000001c3d187210 */ /* 0x000fe20007fde0ff */
[----:B0-----:R-:W-:-:S02]  /*3ea0*/  FMUL R19, R36, R13 ;  /* 0x0000000d24137220 */ /* 0x001fc40000400000 */
[----:B------:R-:W-:Y:S01]  /*3eb0*/  IMAD.X R21, R59, 0x1, R25, P5 ;  /* 0x000000013b157824 */ /* 0x000fe200028e0619 */
[----:B------:R-:W-:Y:S01]  /*3ec0*/  IADD3 R22, P5, R63, R26, RZ ;  /* 0x0000001a3f167210 */ /* 0x000fe20007fbe0ff */
[----:B------:R0:W-:Y:S01]  /*3ed0*/  @P1 STG.E desc[UR16][R30.64], R33 ;  /* 0x000000211e001986 */ /* 0x0001e2000c101910 */
[----:B------:R-:W-:Y:S01]  /*3ee0*/  ISETP.GT.AND P1, PT, R4, 0x18, PT ;  /* 0x000000180400780c */ /* 0x000fe20003f24270 */
[----:B------:R-:W-:Y:S01]  /*3ef0*/  IMAD.X R25, R75, 0x1, R29, P6 ;  /* 0x000000014b197824 */ /* 0x000fe200030e061d */
[----:B------:R-:W-:Y:S01]  /*3f00*/  IADD3 R26, P6, R61, R30, RZ ;  /* 0x0000001e3d1a7210 */ /* 0x000fe20007fde0ff */
[----:B------:R-:W-:Y:S01]  /*3f10*/  IMAD.X R23, R59, 0x1, R27, P5 ;  /* 0x000000013b177824 */ /* 0x000fe200028e061b */
[----:B------:R-:W-:Y:S01]  /*3f20*/  ISETP.GT.AND P5, PT, R68, RZ, P1 ;  /* 0x000000ff4400720c */ /* 0x000fe20000fa4270 */
[----:B------:R1:W-:Y:S01]  /*3f30*/  @P2 STG.E desc[UR16][R20.64], R5 ;  /* 0x0000000514002986 */ /* 0x0003e2000c101910 */
[----:B------:R-:W-:Y:S01]  /*3f40*/  ISETP.GT.AND P2, PT, R4, 0x19, PT ;  /* 0x000000190400780c */ /* 0x000fe20003f44270 */
[----:B------:R-:W-:Y:S01]  /*3f50*/  IMAD.X R27, R75, 0x1, R31, P6 ;  /* 0x000000014b1b7824 */ /* 0x000fe200030e061f */
[C---:B------:R-:W-:Y:S01]  /*3f60*/  ISETP.GT.AND P1, PT, R68.reuse, 0x8, P1 ;  /* 0x000000084400780c */ /* 0x040fe20000f24270 */
[----:B------:R2:W-:Y:S01]  /*3f70*/  @P3 STG.E desc[UR16][R22.64], R35 ;  /* 0x0000002316003986 */ /* 0x0005e2000c101910 */
[----:B------:R-:W-:Y:S01]  /*3f80*/  ISETP.GT.AND P3, PT, R68, RZ, P2 ;  /* 0x000000ff4400720c */ /* 0x000fe20001764270 */
[----:B0-----:R-:W-:Y:S01]  /*3f90*/  FMUL R33, R50, R13 ;  /* 0x0000000d32217220 */ /* 0x001fe20000400000 */
[----:B------:R-:W-:-:S05]  /*3fa0*/  ISETP.GT.AND P2, PT, R68, 0x8, P2 ;  /* 0x000000084400780c */ /* 0x000fca0001744270 */
[----:B------:R0:W-:Y:S01]  /*3fb0*/  @P5 STG.E desc[UR16][R24.64], R19 ;  /* 0x0000001318005986 */ /* 0x0001e2000c101910 */
[----:B-1----:R-:W-:Y:S01]  /*3fc0*/  IADD3 R20, P5, R63, R28, RZ ;  /* 0x0000001c3f147210 */ /* 0x002fe20007fbe0ff */
[----:B------:R-:W-:Y:S01]  /*3fd0*/  FMUL R5, R38, R13 ;  /* 0x0000000d26057220 */ /* 0x000fe20000400000 */
[----:B------:R-:W-:-:S03]  /*3fe0*/  IADD3 R28, P6, R61, R24, RZ ;  /* 0x000000183d1c7210 */ /* 0x000fc60007fde0ff */
[----:B------:R-:W-:Y:S01]  /*3ff0*/  IMAD.X R21, R59, 0x1, R29, P5 ;  /* 0x000000013b157824 */ /* 0x000fe200028e061d */
[----:B--2---:R-:W-:Y:S01]  /*4000*/  IADD3 R22, P5, R63, R30, RZ ;  /* 0x0000001e3f167210 */ /* 0x004fe20007fbe0ff */
[----:B------:R-:W-:Y:S01]  /*4010*/  @P3 STG.E desc[UR16][R26.64], R37 ;  /* 0x000000251a003986 */ /* 0x000fe2000c101910 */
[----:B------:R-:W-:Y:S01]  /*4020*/  ISETP.GT.AND P3, PT, R4, 0x20, PT ;  /* 0x000000200400780c */ /* 0x000fe20003f64270 */
[----:B------:R-:W-:Y:S01]  /*4030*/  IMAD.X R29, R75, 0x1, R25, P6 ;  /* 0x000000014b1d7824 */ /* 0x000fe200030e0619 */
[----:B------:R-:W-:Y:S01]  /*4040*/  IADD3 R30, P6, R61, R26, RZ ;  /* 0x0000001a3d1e7210 */ /* 0x000fe20007fde0ff */
[----:B------:R-:W-:Y:S01]  /*4050*/  IMAD.X R23, R59, 0x1, R31, P5 ;  /* 0x000000013b177824 */ /* 0x000fe200028e061f */
[----:B------:R-:W-:Y:S01]  /*4060*/  ISETP.GT.AND P5, PT, R68, RZ, P3 ;  /* 0x000000ff4400720c */ /* 0x000fe20001fa4270 */
[----:B------:R1:W-:Y:S01]  /*4070*/  @P1 STG.E desc[UR16][R20.64], R5 ;  /* 0x0000000514001986 */ /* 0x0003e2000c101910 */
[----:B------:R-:W-:Y:S01]  /*4080*/  ISETP.GT.AND P1, PT, R4, 0x21, PT ;  /* 0x000000210400780c */ /* 0x000fe20003f24270 */
[----:B0-----:R-:W-:Y:S01]  /*4090*/  FMUL R19, R40, R13 ;  /* 0x0000000d28137220 */ /* 0x001fe20000400000 */
[C---:B------:R-:W-:Y:S01]  /*40a0*/  ISETP.GT.AND P3, PT, R68.reuse, 0x8, P3 ;  /* 0x000000084400780c */ /* 0x040fe20001f64270 */
[----:B------:R0:W-:Y:S01]  /*40b0*/  @P2 STG.E desc[UR16][R22.64], R39 ;  /* 0x0000002716002986 */ /* 0x0001e2000c101910 */
[C---:B------:R-:W-:Y:S01]  /*40c0*/  ISETP.GT.AND P2, PT, R68.reuse, RZ, P1 ;  /* 0x000000ff4400720c */ /* 0x040fe20000f44270 */
[----:B------:R-:W-:Y:S01]  /*40d0*/  IMAD.X R31, R75, 0x1, R27, P6 ;  /* 0x000000014b1f7824 */ /* 0x000fe200030e061b */
[----:B------:R-:W-:-:S05]  /*40e0*/  ISETP.GT.AND P1, PT, R68, 0x8, P1 ;  /* 0x000000084400780c */ /* 0x000fca0000f24270 */
[----:B------:R2:W-:Y:S01]  /*40f0*/  @P5 STG.E desc[UR16][R28.64], R19 ;  /* 0x000000131c005986 */ /* 0x0005e2000c101910 */
[----:B-1----:R-:W-:Y:S01]  /*4100*/  IADD3 R20, P5, R63, R24, RZ ;  /* 0x000000183f147210 */ /* 0x002fe20007fbe0ff */
[----:B------:R-:W-:Y:S01]  /*4110*/  FMUL R5, R42, R13 ;  /* 0x0000000d2a057220 */ /* 0x000fe20000400000 */
[----:B------:R-:W-:-:S03]  /*4120*/  IADD3 R24, P6, R61, R28, RZ ;  /* 0x0000001c3d187210 */ /* 0x000fc60007fde0ff */
[----:B------:R-:W-:Y:S01]  /*4130*/  IMAD.X R21, R59, 0x1, R25, P5 ;  /* 0x000000013b157824 */ /* 0x000fe200028e0619 */
[----:B0-----:R-:W-:Y:S01]  /*4140*/  IADD3 R22, P5, R63, R26, RZ ;  /* 0x0000001a3f167210 */ /* 0x001fe20007fbe0ff */
        /* <DEDUP_REMOVED lines=8> */
[----:B--2---:R-:W-:Y:S01]  /*41d0*/  FMUL R19, R44, R13 ;  /* 0x0000000d2c137220 */ /* 0x004fe20000400000 */
[----:B------:R-:W-:Y:S01]  /*41e0*/  IMAD.X R27, R75, 0x1, R31, P6 ;  /* 0x000000014b1b7824 */ /* 0x000fe200030e061f */
[----:B------:R1:W-:Y:S01]  /*41f0*/  @P1 STG.E desc[UR16][R22.64], R43 ;  /* 0x0000002b16001986 */ /* 0x0003e2000c101910 */
[----:B------:R-:W-:-:S02]  /*4200*/  ISETP.GT.AND P1, PT, R68, RZ, P3 ;  /* 0x000000ff4400720c */ /* 0x000fc40001f24270 */
[C---:B------:R-:W-:Y:S02]  /*4210*/  ISETP.GT.AND P2, PT, R68.reuse, 0x8, P2 ;  /* 0x000000084400780c */ /* 0x040fe40001744270 */
[----:B------:R-:W-:-:S03]  /*4220*/  ISETP.GT.AND P3, PT, R68, 0x8, P3 ;  /* 0x000000084400780c */ /* 0x000fc60001f64270 */
[----:B------:R2:W-:Y:S01]  /*4230*/  @P5 STG.E desc[UR16][R24.64], R19 ;  /* 0x0000001318005986 */ /* 0x0005e2000c101910 */
[----:B0-----:R-:W-:Y:S01]  /*4240*/  IADD3 R20, P5, R63, R28, RZ ;  /* 0x0000001c3f147210 */ /* 0x001fe20007fbe0ff */
[----:B------:R-:W-:Y:S01]  /*4250*/  FMUL R5, R46, R13 ;  /* 0x0000000d2e057220 */ /* 0x000fe20000400000 */
[----:B------:R-:W-:-:S03]  /*4260*/  IADD3 R28, P6, R61, R24, RZ ;  /* 0x000000183d1c7210 */ /* 0x000fc60007fde0ff */
[----:B------:R-:W-:Y:S01]  /*4270*/  IMAD.X R21, R59, 0x1, R29, P5 ;  /* 0x000000013b157824 */ /* 0x000fe200028e061d */
[----:B-1----:R-:W-:Y:S01]  /*4280*/  IADD3 R22, P5, R63, R30, RZ ;  /* 0x0000001e3f167210 */ /* 0x002fe20007fbe0ff */
        /* <DEDUP_REMOVED lines=9> */
[C---:B------:R-:W-:Y:S01]  /*4320*/  ISETP.GT.AND P1, PT, R68.reuse, 0x8, P1 ;  /* 0x000000084400780c */ /* 0x040fe20000f24270 */
[----:B------:R1:W-:Y:S01]  /*4330*/  @P3 STG.E desc[UR16][R22.64], R47 ;  /* 0x0000002f16003986 */ /* 0x0003e2000c101910 */
[C---:B------:R-:W-:Y:S01]  /*4340*/  ISETP.GT.AND P3, PT, R68.reuse, RZ, P2 ;  /* 0x000000ff4400720c */ /* 0x040fe20001764270 */
[----:B------:R-:W-:Y:S01]  /*4350*/  IMAD.X R31, R75, 0x1, R27, P6 ;  /* 0x000000014b1f7824 */ /* 0x000fe200030e061b */
[----:B------:R-:W-:-:S05]  /*4360*/  ISETP.GT.AND P2, PT, R68, 0x8, P2 ;  /* 0x000000084400780c */ /* 0x000fca0001744270 */
[----:B------:R2:W-:Y:S01]  /*4370*/  @P5 STG.E desc[UR16][R28.64], R19 ;  /* 0x000000131c005986 */ /* 0x0005e2000c101910 */
[C---:B0-----:R-:W-:Y:S02]  /*4380*/  IADD3 R20, P5, R63.reuse, R24, RZ ;  /* 0x000000183f147210 */ /* 0x041fe40007fbe0ff */
[----:B-1----:R-:W-:-:S03]  /*4390*/  IADD3 R22, P6, R63, R26, RZ ;  /* 0x0000001a3f167210 */ /* 0x002fc60007fde0ff */
[C---:B------:R-:W-:Y:S01]  /*43a0*/  IMAD.X R21, R59.reuse, 0x1, R25, P5 ;  /* 0x000000013b157824 */ /* 0x040fe200028e0619 */
[----:B------:R-:W-:Y:S01]  /*43b0*/  @P3 STG.E desc[UR16][R30.64], R49 ;  /* 0x000000311e003986 */ /* 0x000fe2000c101910 */
[C---:B------:R-:W-:Y:S01]  /*43c0*/  ISETP.GT.AND P3, PT, R4.reuse, 0x38, PT ;  /* 0x000000380400780c */ /* 0x040fe20003f64270 */
[----:B------:R-:W-:Y:S01]  /*43d0*/  IMAD.X R23, R59, 0x1, R27, P6 ;  /* 0x000000013b177824 */ /* 0x000fe200030e061b */
[----:B------:R-:W-:Y:S01]  /*43e0*/  ISETP.GT.AND P5, PT, R4, 0x39, PT ;  /* 0x000000390400780c */ /* 0x000fe20003fa4270 */
[----:B------:R0:W-:Y:S01]  /*43f0*/  @P1 STG.E desc[UR16][R20.64], R33 ;  /* 0x0000002114001986 */ /* 0x0001e2000c101910 */
[-C--:B------:R-:W-:Y:S01]  /*4400*/  IADD3 R26, P6, R63, R28.reuse, RZ ;  /* 0x0000001c3f1a7210 */ /* 0x080fe20007fde0ff */
[----:B--2---:R-:W-:Y:S01]  /*4410*/  FMUL R19, R52, R13 ;  /* 0x0000000d34137220 */ /* 0x004fe20000400000 */
[----:B------:R-:W-:Y:S01]  /*4420*/  IADD3 R4, P1, R61, R28, RZ ;  /* 0x0000001c3d047210 */ /* 0x000fe20007f3e0ff */
[----:B------:R1:W-:Y:S01]  /*4430*/  @P2 STG.E desc[UR16][R22.64], R51 ;  /* 0x0000003316002986 */ /* 0x0003e2000c101910 */
[C---:B------:R-:W-:Y:S01]  /*4440*/  ISETP.GT.AND P2, PT, R68.reuse, RZ, P3 ;  /* 0x000000ff4400720c */ /* 0x040fe20001f44270 */
[--C-:B------:R-:W-:Y:S01]  /*4450*/  IMAD.X R27, R59, 0x1, R29.reuse, P6 ;  /* 0x000000013b1b7824 */ /* 0x100fe200030e061d */
[----:B------:R-:W-:Y:S01]  /*4460*/  IADD3 R24, P6, R61, R30, RZ ;  /* 0x0000001e3d187210 */ /* 0x000fe20007fde0ff */
[----:B------:R-:W-:Y:S01]  /*4470*/  IMAD.X R5, R75, 0x1, R29, P1 ;  /* 0x000000014b057824 */ /* 0x000fe200008e061d */
[----:B------:R-:W-:-:S02]  /*4480*/  ISETP.GT.AND P1, PT, R68, RZ, P5 ;  /* 0x000000ff4400720c */ /* 0x000fc40002f24270 */
[C---:B------:R-:W-:Y:S01]  /*4490*/  ISETP.GT.AND P3, PT, R68.reuse, 0x8, P3 ;  /* 0x000000084400780c */ /* 0x040fe20001f64270 */
[--C-:B------:R-:W-:Y:S01]  /*44a0*/  IMAD.X R25, R75, 0x1, R31.reuse, P6 ;  /* 0x000000014b197824 */ /* 0x100fe200030e061f */
[----:B------:R-:W-:Y:S02]  /*44b0*/  ISETP.GT.AND P5, PT, R68, 0x8, P5 ;  /* 0x000000084400780c */ /* 0x000fe40002fa4270 */
[----:B0-----:R-:W-:Y:S01]  /*44c0*/  IADD3 R20, P6, R63, R30, RZ ;  /* 0x0000001e3f147210 */ /* 0x001fe20007fde0ff */
[----:B-1----:R-:W-:Y:S02]  /*44d0*/  FMUL R23, R54, R13 ;  /* 0x0000000d36177220 */ /* 0x002fe40000400000 */
[----:B------:R0:W-:Y:S02]  /*44e0*/  @P2 STG.E desc[UR16][R4.64], R19 ;  /* 0x0000001304002986 */ /* 0x0001e4000c101910 */
[----:B------:R-:W-:Y:S02]  /*44f0*/  IMAD.X R21, R59, 0x1, R31, P6 ;  /* 0x000000013b157824 */ /* 0x000fe400030e061f */
[----:B------:R0:W-:Y:S04]  /*4500*/  @P1 STG.E desc[UR16][R24.64], R53 ;  /* 0x0000003518001986 */ /* 0x0001e8000c101910 */
[----:B------:R0:W-:Y:S04]  /*4510*/  @P3 STG.E desc[UR16][R26.64], R23 ;  /* 0x000000171a003986 */ /* 0x0001e8000c101910 */
[----:B------:R0:W-:Y:S02]  /*4520*/  @P5 STG.E desc[UR16][R20.64], R55 ;  /* 0x0000003714005986 */ /* 0x0001e4000c101910 */
.L_x_90:
[----:B------:R-:W-:Y:S05]  /*4530*/  BSYNC B0 ;  /* 0x0000000000007941 */ /* 0x000fea0003800000 */
.L_x_30:
[C---:B------:R-:W-:Y:S01]  /*4540*/  LEA R2, P1, R8.reuse, R2, 0x1 ;  /* 0x0000000208027211 */ /* 0x040fe200078208ff */
[----:B------:R-:W-:Y:S01]  /*4550*/  ULDC.64 UR8, c[0x0][0x750] ;  /* 0x0001d40000087ab9 */ /* 0x000fe20000000a00 */
[----:B0-----:R-:W-:Y:S01]  /*4560*/  IMAD.U32 R4, RZ, RZ, UR13 ;  /* 0x0000000dff047e24 */ /* 0x001fe2000f8e00ff */
[----:B------:R-:W-:Y:S01]  /*4570*/  PRMT R19, RZ, 0x7610, R19 ;  /* 0x00007610ff137816 */ /* 0x000fe20000000013 */
[----:B------:R-:W-:Y:S01]  /*4580*/  IMAD.MOV.U32 R6, RZ, RZ, -0x1 ;  /* 0xffffffffff067424 */ /* 0x000fe200078e00ff */
[----:B------:R-:W-:Y:S01]  /*4590*/  LEA.HI.X R3, R8, R3, R0, 0x1, P1 ;  /* 0x0000000308037211 */ /* 0x000fe200008f0c00 */
[----:B------:R0:W-:Y:S01]  /*45a0*/  SYNCS.ARRIVE.TRANS64.A1T0 RZ, [R4+UR22], RZ ;  /* 0x000000ff04ff79a7 */ /* 0x0001e20008100016 */
[----:B------:R-:W-:Y:S01]  /*45b0*/  ISETP.GE.U32.AND P1, PT, R2, UR8, PT ;  /* 0x0000000802007c0c */ /* 0x000fe2000bf26070 */
[----:B------:R-:W-:-:S03]  /*45c0*/  IMAD.MOV.U32 R5, RZ, RZ, -0x1 ;  /* 0xffffffffff057424 */ /* 0x000fc600078e00ff */
[----:B------:R-:W-:Y:S01]  /*45d0*/  ISETP.GE.U32.AND.EX P1, PT, R3, UR9, PT, P1 ;  /* 0x0000000903007c0c */ /* 0x000fe2000bf26110 */
[----:B0-----:R-:W-:-:S12]  /*45e0*/  IMAD.MOV.U32 R4, RZ, RZ, -0x1 ;  /* 0xffffffffff047424 */ /* 0x001fd800078e00ff */
[----:B------:R-:W-:Y:S05]  /*45f0*/  @P1 BRA `(.L_x_91) ;  /* 0x0000000400641947 */ /* 0x000fea0003800000 */
[----:B----4-:R-:W0:Y:S01]  /*4600*/  S2R R30, SR_CTAID.X ;  /* 0x00000000001e7919 */ /* 0x010e220000002500 */
[----:B------:R-:W4:Y:S01]  /*4610*/  LDC.64 R24, c[0x0][0x728] ;  /* 0x0001ca00ff187b82 */ /* 0x000f220000000a00 */
[----:B------:R-:W-:Y:S01]  /*4620*/  ULDC UR8, c[0x0][0x150] ;  /* 0x0000540000087ab9 */ /* 0x000fe20000000800 */
[----:B------:R-:W-:Y:S01]  /*4630*/  IMAD.MOV.U32 R22, RZ, RZ, R2 ;  /* 0x000000ffff167224 */ /* 0x000fe200078e0002 */
[----:B------:R-:W0:Y:S01]  /*4640*/  S2R R32, SR_CTAID.Y ;  /* 0x0000000000207919 */ /* 0x000e220000002600 */
[----:B-1----:R-:W-:-:S04]  /*4650*/  IMAD.MOV.U32 R23, RZ, RZ, R3 ;  /* 0x000000ffff177224 */ /* 0x002fc800078e0003 */
[----:B------:R-:W1:Y:S08]  /*4660*/  LDC R33, c[0x0][0x144] ;  /* 0x00005100ff217b82 */ /* 0x000e700000000800 */
[----:B------:R-:W1:Y:S08]  /*4670*/  LDC R6, c[0x0][0x730] ;  /* 0x0001cc00ff067b82 */ /* 0x000e700000000800 */
[----:B------:R-:W1:Y:S01]  /*4680*/  LDC.64 R28, c[0x0][0x720] ;  /* 0x0001c800ff1c7b82 */ /* 0x000e620000000a00 */
[----:B----4-:R-:W-:-:S04]  /*4690*/  ISETP.NE.U32.AND P1, PT, R24, RZ, PT ;  /* 0x000000ff1800720c */ /* 0x010fc80003f25070 */
[----:B------:R-:W-:Y:S02]  /*46a0*/  ISETP.NE.AND.EX P1, PT, R25, RZ, PT, P1 ;  /* 0x000000ff1900720c */ /* 0x000fe40003f25310 */
[----:B0-----:R-:W-:-:S05]  /*46b0*/  I2FP.F32.U32 R4, R30 ;  /* 0x0000001e00047245 */ /* 0x001fca0000201000 */
[----:B------:R-:W-:-:S04]  /*46c0*/  FMUL R4, R4, UR8 ;  /* 0x0000000804047c20 */ /* 0x000fc80008400000 */
[----:B------:R0:W4:Y:S02]  /*46d0*/  F2I.U32.TRUNC.NTZ R31, R4 ;  /* 0x00000004001f7305 */ /* 0x000124000020f000 */
[----:B------:R-:W-:Y:S05]  /*46e0*/  @!P1 BRA `(.L_x_92) ;  /* 0x0000000000289947 */ /* 0x000fea0003800000 */
[----:B------:R-:W2:Y:S02]  /*46f0*/  LDC R5, c[0x0][0x734] ;  /* 0x0001cd00ff057b82 */ /* 0x000ea40000000800 */
[----:B--2---:R-:W-:-:S05]  /*4700*/  IADD3 R19, P1, R2, R5, RZ ;  /* 0x0000000502137210 */ /* 0x004fca0007f3e0ff */
[----:B------:R-:W-:-:S04]  /*4710*/  IMAD.X R27, RZ, RZ, R3, P1 ;  /* 0x000000ffff1b7224 */ /* 0x000fc800008e0603 */
[----:B0-----:R-:W-:-:S04]  /*4720*/  IMAD.WIDE.U32 R4, R27, R24, RZ ;  /* 0x000000181b047225 */ /* 0x001fc800078e00ff */
[----:B------:R-:W-:-:S04]  /*4730*/  IMAD.WIDE.U32 R20, P1, R19, R25, R4 ;  /* 0x0000001913147225 */ /* 0x000fc80007820004 */
[----:B------:R-:W-:-:S04]  /*4740*/  IMAD.WIDE.U32 R4, R19, R24, RZ ;  /* 0x0000001813047225 */ /* 0x000fc800078e00ff */
[----:B------:R-:W-:Y:S01]  /*4750*/  IMAD.X R23, RZ, RZ, RZ, P1 ;  /* 0x000000ffff177224 */ /* 0x000fe200008e06ff */
[----:B------:R-:W-:Y:S01]  /*4760*/  IADD3 RZ, P1, R5, R20, RZ ;  /* 0x0000001405ff7210 */ /* 0x000fe20007f3e0ff */
[----:B------:R-:W-:-:S04]  /*4770*/  IMAD.MOV.U32 R22, RZ, RZ, R21 ;  /* 0x000000ffff167224 */ /* 0x000fc800078e0015 */
[----:B------:R-:W-:-:S08]  /*4780*/  IMAD.WIDE.U32.X R22, R27, R25, R22, P1 ;  /* 0x000000191b167225 */ /* 0x000fd000008e0416 */
.L_x_92:
[----:B------:R-:W3:Y:S01]  /*4790*/  LDC.64 R36, c[0x0][0x740] ;  /* 0x0001d000ff247b82 */ /* 0x000ee20000000a00 */
[-C--:B-1----:R-:W-:Y:S01]  /*47a0*/  SHF.R.U64 R26, R22, R6.reuse, R23 ;  /* 0x00000006161a7219 */ /* 0x082fe20000001217 */
[----:B----4-:R-:W-:Y:S01]  /*47b0*/  IMAD.MOV R31, RZ, RZ, -R31 ;  /* 0x000000ffff1f7224 */ /* 0x010fe200078e0a1f */
[----:B0-----:R-:W-:Y:S01]  /*47c0*/  SHF.R.U32.HI R4, RZ, R6, R23 ;  /* 0x00000006ff047219 */ /* 0x001fe20000011617 */
[----:B------:R-:W-:Y:S01]  /*47d0*/  ULDC UR8, c[0x0][0x154] ;  /* 0x0000550000087ab9 */ /* 0x000fe20000000800 */
[----:B------:R-:W-:Y:S01]  /*47e0*/  IADD3 R19, P1, RZ, -R26, RZ ;  /* 0x8000001aff137210 */ /* 0x000fe20007f3e0ff */
[----:B------:R-:W-:Y:S02]  /*47f0*/  IMAD R31, R33, R31, R30 ;  /* 0x0000001f211f7224 */ /* 0x000fe400078e021e */
[----:B--2---:R-:W0:Y:S01]  /*4800*/  LDC R20, c[0x0][0x718] ;  /* 0x0001c600ff147b82 */ /* 0x004e220000000800 */
[----:B------:R-:W-:Y:S02]  /*4810*/  IMAD.MOV.U32 R21, RZ, RZ, -0x1 ;  /* 0xffffffffff157424 */ /* 0x000fe400078e00ff */
[----:B------:R-:W-:-:S02]  /*4820*/  IMAD.X R5, RZ, RZ, ~R4, P1 ;  /* 0x000000ffff057224 */ /* 0x000fc400008e0e04 */
[----:B------:R-:W-:Y:S02]  /*4830*/  IMAD.MOV.U32 R23, RZ, RZ, 0x1 ;  /* 0x00000001ff177424 */ /* 0x000fe400078e00ff */
[-C--:B------:R-:W-:Y:S01]  /*4840*/  IMAD R6, R5, R28.reuse, RZ ;  /* 0x0000001c05067224 */ /* 0x080fe200078e02ff */
[----:B------:R-:W1:Y:S01]  /*4850*/  LDC R22, c[0x0][0x708] ;  /* 0x0001c200ff167b82 */ /* 0x000e620000000800 */
[----:B------:R-:W-:-:S04]  /*4860*/  IMAD.WIDE.U32 R4, R19, R28, R2 ;  /* 0x0000001c13047225 */ /* 0x000fc800078e0002 */
[----:B------:R-:W-:Y:S01]  /*4870*/  IMAD R19, R19, R29, R6 ;  /* 0x0000001d13137224 */ /* 0x000fe200078e0206 */
[----:B------:R-:W-:Y:S02]  /*4880*/  I2FP.F32.U32 R6, R32 ;  /* 0x0000002000067245 */ /* 0x000fe40000201000 */
[----:B------:R-:W2:Y:S01]  /*4890*/  LDC R34, c[0x0][0x758] ;  /* 0x0001d600ff227b82 */ /* 0x000ea20000000800 */
[----:B------:R-:W-:Y:S01]  /*48a0*/  IMAD.IADD R5, R5, 0x1, R19 ;  /* 0x0000000105057824 */ /* 0x000fe200078e0213 */
[----:B---3--:R-:W-:Y:S01]  /*48b0*/  ISETP.NE.U32.AND P1, PT, R36, RZ, PT ;  /* 0x000000ff2400720c */ /* 0x008fe20003f25070 */
[----:B------:R-:W-:-:S03]  /*48c0*/  FMUL R19, R6, UR8 ;  /* 0x0000000806137c20 */ /* 0x000fc60008400000 */
[----:B------:R-:W-:Y:S01]  /*48d0*/  ISETP.NE.AND.EX P1, PT, R37, RZ, PT, P1 ;  /* 0x000000ff2500720c */ /* 0x000fe20003f25310 */
[----:B------:R3:W4:Y:S01]  /*48e0*/  F2I.U32.TRUNC.NTZ R27, R19 ;  /* 0x00000013001b7305 */ /* 0x000722000020f000 */
[----:B------:R-:W3:Y:S01]  /*48f0*/  LDC R29, c[0x0][0x148] ;  /* 0x00005200ff1d7b82 */ /* 0x000ee20000000800 */
[-CC-:B0-----:R-:W-:Y:S02]  /*4900*/  SHF.R.U64 R24, R4, R20.reuse, R5.reuse ;  /* 0x0000001404187219 */ /* 0x181fe40000001205 */
[----:B------:R-:W-:-:S05]  /*4910*/  SHF.R.U32.HI R5, RZ, R20, R5 ;  /* 0x00000014ff057219 */ /* 0x000fca0000011605 */
[----:B------:R-:W0:Y:S01]  /*4920*/  LDC R30, c[0x0][0x700] ;  /* 0x0001c000ff1e7b82 */ /* 0x000e220000000800 */
[-CC-:B-1----:R-:W-:Y:S02]  /*4930*/  SHF.R.U64 R6, R24, R22.reuse, R5.reuse ;  /* 0x0000001618067219 */ /* 0x182fe40000001205 */
[----:B------:R-:W-:-:S05]  /*4940*/  SHF.R.U32.HI R5, RZ, R22, R5 ;  /* 0x00000016ff057219 */ /* 0x000fca0000011605 */
[----:B------:R-:W1:Y:S01]  /*4950*/  LDC R35, c[0x0][0x748] ;  /* 0x0001d200ff237b82 */ /* 0x000e620000000800 */
[-CC-:B--2---:R-:W-:Y:S02]  /*4960*/  SHF.R.U64 R28, R6, R34.reuse, R5.reuse ;  /* 0x00000022061c7219 */ /* 0x184fe40000001205 */
[-C--:B------:R-:W-:Y:S02]  /*4970*/  SHF.L.U32 R21, R21, R34.reuse, RZ ;  /* 0x0000002215157219 */ /* 0x080fe400000006ff */
[-C--:B------:R-:W-:Y:S01]  /*4980*/  SHF.R.U32.HI R5, RZ, R34.reuse, R5 ;  /* 0x00000022ff057219 */ /* 0x080fe20000011605 */
[----:B------:R-:W-:Y:S01]  /*4990*/  IMAD.MOV.U32 R4, RZ, RZ, R28 ;  /* 0x000000ffff047224 */ /* 0x000fe200078e001c */
[----:B------:R-:W-:Y:S01]  /*49a0*/  SHF.L.U32 R34, R23, R34, RZ ;  /* 0x0000002217227219 */ /* 0x000fe200000006ff */
[----:B------:R-:W2:Y:S01]  /*49b0*/  LDC R38, c[0x0][0x738] ;  /* 0x0001ce00ff267b82 */ /* 0x000ea20000000800 */
[----:B------:R-:W-:-:S07]  /*49c0*/  LOP3.LUT R33, RZ, R21, RZ, 0x33, !PT ;  /* 0x00000015ff217212 */ /* 0x000fce00078e33ff */
[----:B------:R-:W0:Y:S01]  /*49d0*/  LDC R39, c[0x0][0x710] ;  /* 0x0001c400ff277b82 */ /* 0x000e220000000800 */
[----:B----4-:R-:W-:Y:S05]  /*49e0*/  @!P1 BRA `(.L_x_93) ;  /* 0x0000000000289947 */ /* 0x010fea0003800000 */
[----:B---3--:R-:W3:Y:S02]  /*49f0*/  LDC R19, c[0x0][0x74c] ;  /* 0x0001d300ff137b82 */ /* 0x008ee40000000800 */
[----:B---3--:R-:W-:-:S05]  /*4a00*/  IADD3 R19, P1, R28, R19, RZ ;  /* 0x000000131c137210 */ /* 0x008fca0007f3e0ff */
        /* <DEDUP_REMOVED lines=8> */
.L_x_93:
[----:B-1----:R-:W-:Y:S01]  /*4a90*/  SHF.R.U64 R4, R4, R35, R5 ;  /* 0x0000002304047219 */ /* 0x002fe20000001205 */
[----:B0-----:R-:W-:Y:S01]  /*4aa0*/  VIADD R21, R30, 0xffffffff ;  /* 0xffffffff1e157836 */ /* 0x001fe20000000000 */
[----:B---3--:R-:W-:Y:S01]  /*4ab0*/  LOP3.LUT R19, R6, R33, RZ, 0xc0, !PT ;  /* 0x0000002106137212 */ /* 0x008fe200078ec0ff */
[----:B------:R-:W-:Y:S02]  /*4ac0*/  IMAD.MOV R27, RZ, RZ, -R27 ;  /* 0x000000ffff1b7224 */ /* 0x000fe400078e0a1b */
[----:B------:R-:W-:Y:S02]  /*4ad0*/  IMAD.MOV R5, RZ, RZ, -R4 ;  /* 0x000000ffff057224 */ /* 0x000fe400078e0a04 */
[----:B------:R-:W-:Y:S01]  /*4ae0*/  IMAD R6, R34, R4, R19 ;  /* 0x0000000422067224 */ /* 0x000fe200078e0213 */
[----:B------:R-:W-:Y:S01]  /*4af0*/  LOP3.LUT R19, R24, R21, RZ, 0xc0, !PT ;  /* 0x0000001518137212 */ /* 0x000fe200078ec0ff */
[----:B------:R-:W-:Y:S02]  /*4b00*/  @P4 IMAD R31, R29, R27, R32 ;  /* 0x0000001b1d1f4224 */ /* 0x000fe400078e0220 */
[----:B--2---:R-:W-:-:S02]  /*4b10*/  IMAD R4, R5, R38, R28 ;  /* 0x0000002605047224 */ /* 0x004fc400078e021c */
[----:B------:R-:W-:Y:S02]  /*4b20*/  IMAD R6, R6, R39, R31 ;  /* 0x0000002706067224 */ /* 0x000fe400078e021f */
[----:B------:R-:W-:Y:S02]  /*4b30*/  IMAD R5, R4, R30, R19 ;  /* 0x0000001e04057224 */ /* 0x000fe400078e0213 */
[----:B------:R-:W-:-:S03]  /*4b40*/  IMAD.MOV.U32 R20, RZ, RZ, 0x1 ;  /* 0x00000001ff147424 */ /* 0x000fc600078e00ff */
[----:B------:R-:W-:Y:S02]  /*4b50*/  SEL R4, R5, R6, !P4 ;  /* 0x0000000605047207 */ /* 0x000fe40006000000 */
[----:B------:R-:W-:Y:S01]  /*4b60*/  SEL R6, R6, R5, !P4 ;  /* 0x0000000506067207 */ /* 0x000fe20006000000 */
[----:B------:R-:W-:Y:S01]  /*4b70*/  IMAD.MOV.U32 R5, RZ, RZ, R26 ;  /* 0x000000ffff057224 */ /* 0x000fe200078e001a */
[----:B------:R-:W-:-:S07]  /*4b80*/  PRMT R19, R20, 0x7610, R19 ;  /* 0x0000761014137816 */ /* 0x000fce0000000013 */
.L_x_91:
[----:B------:R-:W-:Y:S02]  /*4b90*/  LOP3.LUT P1, RZ, R19, 0xff, RZ, 0xc0, !PT ;  /* 0x000000ff13ff7812 */ /* 0x000fe4000782c0ff */
[----:B------:R-:W-:-:S11]  /*4ba0*/  LOP3.LUT R67, R67, 0x1, RZ, 0x3c, !PT ;  /* 0x0000000143437812 */ /* 0x000fd600078e3cff */
[----:B------:R-:W-:Y:S05]  /*4bb0*/  @P1 BRA `(.L_x_94) ;  /* 0xffffffc800ec1947 */ /* 0x000fea000383ffff */
[----:B------:R-:W-:Y:S05]  /*4bc0*/  EXIT ;  /* 0x000000000000794d */ /* 0x000fea0003800000 */
.L_x_18:
[----:B------:R-:W-:-:S08]  /*4bd0*/  ISETP.NE.AND P0, PT, R22, RZ, PT ;  /* 0x000000ff1600720c */ /* 0x000fd00003f05270 */
[----:B--2-45:R-:W0:-:S00]  /*4be0*/  USETMAXREG.DEALLOC.CTAPOOL 0x28 ;  /* 0x00000028000079c8 */ /* 0x034e0000080e0500 */
[----:B------:R-:W-:Y:S05]  /*4bf0*/  @P0 EXIT ;  /* 0x000000000000094d */ /* 0x000fea0003800000 */
[----:B0-----:R-:W-:Y:S01]  /*4c00*/  LOP3.LUT P0, RZ, R15, 0xff, RZ, 0xc0, !PT ;  /* 0x000000ff0fff7812 */ /* 0x001fe2000780c0ff */
[----:B------:R-:W-:Y:S02]  /*4c10*/  IMAD.MOV.U32 R12, RZ, RZ, 0x1 ;  /* 0x00000001ff0c7424 */ /* 0x000fe400078e00ff */
[----:B------:R-:W-:-:S10]  /*4c20*/  IMAD.MOV.U32 R13, RZ, RZ, RZ ;  /* 0x000000ffff0d7224 */ /* 0x000fd400078e00ff */
[----:B------:R-:W-:Y:S05]  /*4c30*/  @!P0 BRA `(.L_x_95) ;  /* 0x0000000c008c8947 */ /* 0x000fea0003800000 */
[----:B------:R-:W0:Y:S01]  /*4c40*/  S2R R18, SR_CgaCtaId ;  /* 0x0000000000127919 */ /* 0x000e220000008800 */
[----:B------:R-:W-:Y:S01]  /*4c50*/  LOP3.LUT P0, RZ, R10, 0x1f, RZ, 0xc0, !PT ;  /* 0x0000001f0aff7812 */ /* 0x000fe2000780c0ff */
[----:B------:R-:W-:Y:S01]  /*4c60*/  ULDC UR5, c[0x0][0x758] ;  /* 0x0001d60000057ab9 */ /* 0x000fe20000000800 */
[----:B------:R-:W-:Y:S01]  /*4c70*/  UMOV UR7, 0xffffffff ;  /* 0xffffffff00077882 */ /* 0x000fe20000000000 */
[----:B------:R-:W-:Y:S01]  /*4c80*/  BSSY B0, `(.L_x_95) ;  /* 0x00000de000007945 */ /* 0x000fe20003800000 */
[----:B------:R-:W-:Y:S01]  /*4c90*/  USHF.L.U32 UR7, UR7, UR5, URZ ;  /* 0x0000000507077299 */ /* 0x000fe2000800063f */
[C---:B------:R-:W-:Y:S01]  /*4ca0*/  ISETP.NE.AND P2, PT, R11.reuse, RZ, PT ;  /* 0x000000ff0b00720c */ /* 0x040fe20003f45270 */
[----:B------:R-:W-:Y:S01]  /*4cb0*/  IMAD.MOV.U32 R15, RZ, RZ, 0x1 ;  /* 0x00000001ff0f7424 */ /* 0x000fe200078e00ff */
[----:B------:R-:W-:Y:S01]  /*4cc0*/  ISETP.NE.OR P0, PT, R11, RZ, !P0 ;  /* 0x000000ff0b00720c */ /* 0x000fe20004705670 */
[----:B------:R-:W-:Y:S01]  /*4cd0*/  IMAD.MOV.U32 R13, RZ, RZ, RZ ;  /* 0x000000ffff0d7224 */ /* 0x000fe200078e00ff */
[----:B------:R-:W-:Y:S01]  /*4ce0*/  LOP3.LUT R14, R7, 0x2, RZ, 0xfc, !PT ;  /* 0x00000002070e7812 */ /* 0x000fe200078efcff */
[----:B------:R-:W-:Y:S01]  /*4cf0*/  ULDC UR4, c[0x0][0x700] ;  /* 0x0001c00000047ab9 */ /* 0x000fe20000000800 */
[----:B------:R-:W-:Y:S01]  /*4d00*/  UMOV UR8, 0x1 ;  /* 0x0000000100087882 */ /* 0x000fe20000000000 */
[----:B------:R-:W-:-:S02]  /*4d10*/  UIADD3 UR29, UR6, 0x1, URZ ;  /* 0x00000001061d7890 */ /* 0x000fc4000fffe03f */
[----:B------:R-:W-:Y:S02]  /*4d20*/  UIADD3 UR4, UR4, -0x1, URZ ;  /* 0xffffffff04047890 */ /* 0x000fe4000fffe03f */
[----:B------:R-:W-:Y:S02]  /*4d30*/  USHF.L.U32 UR5, UR8, UR5, URZ ;  /* 0x0000000508057299 */ /* 0x000fe4000800063f */
[----:B------:R-:W-:Y:S01]  /*4d40*/  ULOP3.LUT UR7, URZ, UR7, URZ, 0x33, !UPT ;  /* 0x000000073f077292 */ /* 0x000fe2000f8e333f */
[----:B------:R-:W-:Y:S01]  /*4d50*/  ULDC.64 UR30, c[0x0][0x198] ;  /* 0x00006600001e7ab9 */ /* 0x000fe20000000a00 */
[C---:B0-----:R-:W-:Y:S02]  /*4d60*/  IMAD.SHL.U32 R12, R18.reuse, 0x40, RZ ;  /* 0x00000040120c7824 */ /* 0x041fe400078e00ff */
[C---:B------:R-:W-:Y:S02]  /*4d70*/  IMAD.SHL.U32 R17, R18.reuse, 0x20, RZ ;  /* 0x0000002012117824 */ /* 0x040fe400078e00ff */
[----:B------:R-:W-:Y:S01]  /*4d80*/  IMAD.SHL.U32 R16, R18, 0x800, RZ ;  /* 0x0000080012107824 */ /* 0x000fe200078e00ff */
[----:B------:R-:W-:Y:S01]  /*4d90*/  R2UR UR10, R12 ;  /* 0x000000000c0a72ca */ /* 0x000fe200000e0000 */
[----:B------:R-:W-:Y:S01]  /*4da0*/  IMAD.SHL.U32 R18, R18, 0x200, RZ ;  /* 0x0000020012127824 */ /* 0x000fe200078e00ff */
[----:B------:R-:W-:Y:S01]  /*4db0*/  LOP3.LUT R17, R17, 0x20, RZ, 0xc0, !PT ;  /* 0x0000002011117812 */ /* 0x000fe200078ec0ff */
[----:B------:R-:W-:Y:S01]  /*4dc0*/  IMAD.MOV.U32 R12, RZ, RZ, 0x1 ;  /* 0x00000001ff0c7424 */ /* 0x000fe200078e00ff */
[----:B------:R-:W-:-:S02]  /*4dd0*/  LOP3.LUT R16, R16, 0x800, RZ, 0xc0, !PT ;  /* 0x0000080010107812 */ /* 0x000fc400078ec0ff */
[----:B------:R-:W-:-:S07]  /*4de0*/  LOP3.LUT R18, R18, 0x200, RZ, 0xc0, !PT ;  /* 0x0000020012127812 */ /* 0x000fce00078ec0ff */
[----:B------:R-:W-:-:S12]  /*4df0*/  ULOP3.LUT UR10, UR10, 0x40, URZ, 0xc0, !UPT ;  /* 0x000000400a0a7892 */ /* 0x000fd8000f8ec03f */
.L_x_107:
[----:B------:R-:W-:-:S03]  /*4e00*/  UMOV UR8, 0xffffffff ;  /* 0xffffffff00087882 */ /* 0x000fc60000000000 */
[----:B------:R-:W-:Y:S05]  /*4e10*/  BRA.DIV UR8, `(.L_x_96) ;  /* 0x0000001208d07947 */ /* 0x000fea000b800000 */
[----:B------:R-:W-:-:S13]  /*4e20*/  ELECT P1, URZ, PT ;  /* 0x00000000003f782f */ /* 0x000fda0003820000 */
.L_x_125:
[----:B------:R-:W0:Y:S01]  /*4e30*/  LDC R10, c[0x0][0x604] ;  /* 0x00018100ff0a7b82 */ /* 0x000e220000000800 */
[----:B------:R-:W-:Y:S01]  /*4e40*/  BSSY B1, `(.L_x_97) ;  /* 0x000004e000017945 */ /* 0x000fe20003800000 */
[----:B0-----:R-:W-:-:S13]  /*4e50*/  ISETP.LT.OR P1, PT, R10, 0x1, !P1 ;  /* 0x000000010a00780c */ /* 0x001fda0004f21670 */
[----:B------:R-:W-:Y:S05]  /*4e60*/  @P1 BRA `(.L_x_98) ;  /* 0x00000004002c1947 */ /* 0x000fea0003800000 */
[----:B------:R-:W-:Y:S02]  /*4e70*/  IMAD.SHL.U32 R20, R4, 0x40, RZ ;  /* 0x0000004004147824 */ /* 0x000fe400078e00ff */
[----:B------:R-:W-:Y:S02]  /*4e80*/  IMAD R27, R6, 0x40, R17 ;  /* 0x00000040061b7824 */ /* 0x000fe400078e0211 */
[----:B------:R-:W-:Y:S02]  /*4e90*/  IMAD.MOV.U32 R23, RZ, RZ, RZ ;  /* 0x000000ffff177224 */ /* 0x000fe400078e00ff */
[----:B------:R-:W-:Y:S02]  /*4ea0*/  IMAD.MOV.U32 R24, RZ, RZ, 0x40 ;  /* 0x00000040ff187424 */ /* 0x000fe400078e00ff */
[----:B------:R-:W-:Y:S02]  /*4eb0*/  IMAD.U32 R25, RZ, RZ, UR29 ;  /* 0x0000001dff197e24 */ /* 0x000fe4000f8e00ff */
[----:B------:R-:W-:-:S02]  /*4ec0*/  IMAD.MOV.U32 R4, RZ, RZ, R12 ;  /* 0x000000ffff047224 */ /* 0x000fc400078e000c */
[----:B------:R-:W-:Y:S02]  /*4ed0*/  IMAD.MOV.U32 R11, RZ, RZ, R13 ;  /* 0x000000ffff0b7224 */ /* 0x000fe400078e000d */
[----:B------:R-:W-:-:S07]  /*4ee0*/  IMAD.MOV.U32 R26, RZ, RZ, RZ ;  /* 0x000000ffff1a7224 */ /* 0x000fce00078e00ff */
.L_x_102:
[----:B------:R-:W0:Y:S01]  /*4ef0*/  S2R R19, SR_CgaCtaId ;  /* 0x0000000000137919 */ /* 0x000e220000008800 */
[----:B------:R-:W-:-:S04]  /*4f00*/  MOV R10, 0x400 ;  /* 0x00000400000a7802 */ /* 0x000fc80000000f00 */
[----:B0-----:R-:W-:Y:S02]  /*4f10*/  LEA R22, R19, R10, 0x18 ;  /* 0x0000000a13167211 */ /* 0x001fe400078ec0ff */
[----:B------:R-:W-:Y:S01]  /*4f20*/  SHF.L.U32 R10, R4, 0x1f, RZ ;  /* 0x0000001f040a7819 */ /* 0x000fe200000006ff */
[----:B------:R-:W0:Y:S02]  /*4f30*/  @!P2 LDC R19, c[0x0][0x640] ;  /* 0x00019000ff13ab82 */ /* 0x000e240000000800 */
[----:B------:R-:W-:-:S04]  /*4f40*/  IMAD R21, R11, 0x8, R22 ;  /* 0x000000080b157824 */ /* 0x000fc800078e0216 */
[----:B------:R-:W1:Y:S02]  /*4f50*/  SYNCS.PHASECHK.TRANS64.TRYWAIT P1, [R21+URZ+0x48], R10 ;  /* 0x0000480a150075a7 */ /* 0x000e64000802017f */
[----:B-1----:R-:W-:Y:S05]  /*4f60*/  @!P1 BRA `(.L_x_99) ;  /* 0x00000010009c9947 */ /* 0x002fea0003800000 */
.L_x_126:
[----:B-1----:R-:W-:Y:S01]  /*4f70*/  PRMT R10, R14, 0x9910, RZ ;  /* 0x000099100e0a7816 */ /* 0x002fe200000000ff */
[----:B0-----:R0:W-:Y:S03]  /*4f80*/  @!P2 SYNCS.ARRIVE.TRANS64 RZ, [R21+URZ], R19 ;  /* 0x0000001315ffa9a7 */ /* 0x0011e6000800003f */
[----:B------:R-:W-:-:S13]  /*4f90*/  ISETP.NE.AND P1, PT, R10, 0x2, PT ;  /* 0x000000020a00780c */ /* 0x000fda0003f25270 */
[----:B0-----:R-:W-:Y:S05]  /*4fa0*/  @P1 BRA `(.L_x_100) ;  /* 0x0000000000041947 */ /* 0x001fea0003800000 */
[----:B------:R-:W-:Y:S01]  /*4fb0*/  BPT.TRAP 0x1 ;  /* 0x000000040000795c */ /* 0x000fe20000300000 */
.L_x_100:
[----:B------:R-:W-:Y:S05]  /*4fc0*/  @P0 BRA `(.L_x_101) ;  /* 0x0000000000040947 */ /* 0x000fea0003800000 */
[----:B------:R-:W-:Y:S01]  /*4fd0*/  BPT.TRAP 0x1 ;  /* 0x000000040000795c */ /* 0x000fe20000300000 */
.L_x_101:
[C---:B------:R-:W-:Y:S01]  /*4fe0*/  IMAD R10, R11.reuse, 0x1000, R16 ;  /* 0x000010000b0a7824 */ /* 0x040fe200078e0210 */
[----:B------:R-:W-:Y:S01]  /*4ff0*/  R2UR UR19, R22 ;  /* 0x00000000161372ca */ /* 0x000fe200000e0000 */
[--C-:B------:R-:W-:Y:S01]  /*5000*/  IMAD R19, R11, 0x4000, R22.reuse ;  /* 0x000040000b137824 */ /* 0x100fe200078e0216 */
[----:B------:R-:W-:Y:S01]  /*5010*/  R2UR UR18, R24 ;  /* 0x00000000181272ca */ /* 0x000fe200000e0000 */
[----:B------:R-:W-:Y:S01]  /*5020*/  IMAD R10, R10, 0x2, R22 ;  /* 0x000000020a0a7824 */ /* 0x000fe200078e0216 */
[----:B------:R-:W-:Y:S01]  /*5030*/  R2UR UR33, R21 ;  /* 0x00000000152172ca */ /* 0x000fe200000e0000 */
[----:B------:R-:W-:Y:S01]  /*5040*/  VIADD R25, R25, 0xffffffff ;  /* 0xffffffff19197836 */ /* 0x000fe20000000000 */
[----:B------:R-:W-:Y:S01]  /*5050*/  R2UR UR16, R19 ;  /* 0x00000000131072ca */ /* 0x000fe200000e0000 */
[----:B------:R-:W-:Y:S01]  /*5060*/  UIADD3 UR14, UP0, UR30, 0xf0, URZ ;  /* 0x000000f01e0e7890 */ /* 0x000fe2000ff1e03f */
[----:B------:R-:W-:Y:S01]  /*5070*/  R2UR UR32, R10 ;  /* 0x000000000a2072ca */ /* 0x000fe200000e0000 */
[----:B------:R-:W-:Y:S01]  /*5080*/  IMAD R10, R11, 0x400, R18 ;  /* 0x000004000b0a7824 */ /* 0x000fe200078e0212 */
[----:B------:R-:W-:Y:S01]  /*5090*/  R2UR UR36, R5 ;  /* 0x00000000052472ca */ /* 0x000fe200000e0000 */
[----:B------:R-:W-:Y:S01]  /*50a0*/  UIADD3 UR38, UP1, UR30, 0x1f0, URZ ;  /* 0x000001f01e267890 */ /* 0x000fe2000ff3e03f */
[----:B------:R-:W-:Y:S01]  /*50b0*/  R2UR UR34, R23 ;  /* 0x00000000172272ca */ /* 0x000fe200000e0000 */
[----:B------:R-:W-:Y:S01]  /*50c0*/  UIADD3 UR40, UP2, UR30, 0x2f0, URZ ;  /* 0x000002f01e287890 */ /* 0x000fe2000ff5e03f */
[----:B------:R-:W-:Y:S01]  /*50d0*/  R2UR UR8, R10 ;  /* 0x000000000a0872ca */ /* 0x000fe200000e0000 */
[----:B------:R-:W-:Y:S01]  /*50e0*/  UIADD3.X UR15, URZ, UR31, URZ, UP0, !UPT ;  /* 0x0000001f3f0f7290 */ /* 0x000fe200087fe43f */
[----:B------:R-:W-:Y:S01]  /*50f0*/  R2UR UR35, R27 ;  /* 0x000000001b2372ca */ /* 0x000fe200000e0000 */
[----:B------:R-:W-:Y:S01]  /*5100*/  UIADD3.X UR39, URZ, UR31, URZ, UP1, !UPT ;  /* 0x0000001f3f277290 */ /* 0x000fe20008ffe43f */
[----:B------:R-:W-:Y:S01]  /*5110*/  R2UR UR11, R6 ;  /* 0x00000000060b72ca */ /* 0x000fe200000e0000 */
[----:B------:R-:W-:Y:S01]  /*5120*/  UIADD3.X UR41, URZ, UR31, URZ, UP2, !UPT ;  /* 0x0000001f3f297290 */ /* 0x000fe200097fe43f */
[----:B------:R-:W-:Y:S01]  /*5130*/  R2UR UR27, R20 ;  /* 0x00000000141b72ca */ /* 0x000fe200000e0000 */
[----:B------:R-:W-:Y:S01]  /*5140*/  UIADD3 UR32, UR32, 0x180, URZ ;  /* 0x0000018020207890 */ /* 0x000fe2000fffe03f */
[C---:B------:R-:W-:Y:S01]  /*5150*/  R2UR UR12, R26.reuse ;  /* 0x000000001a0c72ca */ /* 0x040fe200000e0000 */
[----:B------:R-:W-:Y:S01]  /*5160*/  UIADD3 UR26, UR18, -0x40, URZ ;  /* 0xffffffc0121a7890 */ /* 0x000fe2000fffe03f */
[----:B------:R-:W-:Y:S01]  /*5170*/  ISETP.GT.AND P3, PT, R25, 0x1, PT ;  /* 0x000000011900780c */ /* 0x000fe20003f64270 */
[----:B------:R-:W-:Y:S01]  /*5180*/  UIADD3 UR24, UR16, 0x12180, URZ ;  /* 0x0001218010187890 */ /* 0x000fe2000fffe03f */
[----:B------:R-:W-:Y:S01]  /*5190*/  VIADD R11, R11, 0x1 ;  /* 0x000000010b0b7836 */ /* 0x000fe20000000000 */
[----:B------:R-:W-:Y:S01]  /*51a0*/  UIADD3 UR8, UR19, 0x36180, UR8 ;  /* 0x0003618013087890 */ /* 0x000fe2000fffe008 */
[----:B------:R-:W-:Y:S01]  /*51b0*/  VIADD R26, R26, 0x1 ;  /* 0x000000011a1a7836 */ /* 0x000fe20000000000 */
[----:B------:R-:W-:Y:S01]  /*51c0*/  UIADD3 UR16, UR16, 0x14180, URZ ;  /* 0x0001418010107890 */ /* 0x000fe2000fffe03f */
[----:B------:R-:W-:Y:S01]  /*51d0*/  VIADD R24, R24, 0x80 ;  /* 0x0000008018187836 */ /* 0x000fe20000000000 */
[----:B------:R-:W-:Y:S01]  /*51e0*/  UMOV UR21, 0x30000 ;  /* 0x0003000000157882 */ /* 0x000fe20000000000 */
[----:B------:R-:W-:Y:S01]  /*51f0*/  UMOV UR22, 0x0 ;  /* 0x0000000000167882 */ /* 0x000fe20000000000 */
[----:B------:R-:W-:Y:S01]  /*5200*/  UMOV UR23, 0x10000000 ;  /* 0x1000000000177882 */ /* 0x000fe20000000000 */
[----:B------:R-:W-:Y:S01]  /*5210*/  ISETP.NE.AND P1, PT, R11, 0x9, PT ;  /* 0x000000090b00780c */ /* 0x000fe20003f25270 */
[----:B------:R-:W-:Y:S01]  /*5220*/  UMOV UR9, UR33 ;  /* 0x0000002100097c82 */ /* 0x000fe20008000000 */
[----:B------:R-:W-:Y:S01]  /*5230*/  UMOV UR13, UR36 ;  /* 0x00000024000d7c82 */ /* 0x000fe20008000000 */
[----:B------:R-:W-:Y:S01]  /*5240*/  UMOV UR25, UR33 ;  /* 0x0000002100197c82 */ /* 0x000fe20008000000 */
[----:B------:R-:W-:Y:S01]  /*5250*/  UMOV UR28, UR36 ;  /* 0x00000024001c7c82 */ /* 0x000fe20008000000 */
[----:B------:R0:W-:Y:S01]  /*5260*/  UTMALDG.3D.MULTICAST [UR32], [UR14], UR21, desc[UR22] ;  /* 0x000016200e0073b4 */ /* 0x0001e20008011815 */
[----:B------:R-:W-:Y:S01]  /*5270*/  UMOV UR17, UR33 ;  /* 0x0000002100117c82 */ /* 0x000fe20008000000 */
[----:B------:R-:W-:Y:S01]  /*5280*/  UMOV UR20, UR36 ;  /* 0x0000002400147c82 */ /* 0x000fe20008000000 */
[----:B------:R-:W-:Y:S01]  /*5290*/  UMOV UR19, UR27 ;  /* 0x0000001b00137c82 */ /* 0x000fe20008000000 */
[----:B------:R-:W-:Y:S01]  /*52a0*/  SEL R19, RZ, 0x1, P1 ;  /* 0x00000001ff137807 */ /* 0x000fe20000800000 */
[----:B------:R-:W-:Y:S01]  /*52b0*/  VIADD R23, R23, 0x40 ;  /* 0x0000004017177836 */ /* 0x000fe20000000000 */
[----:B------:R-:W-:Y:S01]  /*52c0*/  SEL R11, R11, RZ, P1 ;  /* 0x000000ff0b0b7207 */ /* 0x000fe20000800000 */
[----:B------:R0:W-:Y:S01]  /*52d0*/  UTMALDG.4D.MULTICAST [UR8], [UR38], UR21, desc[UR22] ;  /* 0x00001608260073b4 */ /* 0x0001e20008019815 */
[----:B------:R-:W-:Y:S01]  /*52e0*/  LOP3.LUT R4, R4, R19, RZ, 0x3c, !PT ;  /* 0x0000001304047212 */ /* 0x000fe200078e3cff */
[----:B------:R0:W-:Y:S01]  /*52f0*/  UTMALDG.3D [UR24], [UR40], desc[UR22] ;  /* 0x00001618280075b4 */ /* 0x0001e20008011000 */
[----:B------:R0:W-:Y:S02]  /*5300*/  UTMALDG.3D [UR16], [UR40], desc[UR22] ;  /* 0x00001610280075b4 */ /* 0x0001e40008011000 */
[----:B0-----:R-:W-:Y:S05]  /*5310*/  @P3 BRA `(.L_x_102) ;  /* 0xfffffff800f43947 */ /* 0x001fea000383ffff */
.L_x_98:
[----:B------:R-:W-:Y:S05]  /*5320*/  BSYNC B1 ;  /* 0x0000000000017941 */ /* 0x000fea0003800000 */
.L_x_97:
[----:B------:R-:W-:Y:S01]  /*5330*/  LOP3.LUT P5, RZ, R15, 0xff, RZ, 0xc0, !PT ;  /* 0x000000ff0fff7812 */ /* 0x000fe200078ac0ff */
[----:B------:R-:W-:Y:S01]  /*5340*/  VIADD R6, R13, UR6 ;  /* 0x000000060d067c36 */ /* 0x000fe20008000000 */
[----:B------:R-:W-:Y:S01]  /*5350*/  ULDC.64 UR8, c[0x0][0x750] ;  /* 0x0001d40000087ab9 */ /* 0x000fe20000000a00 */
[----:B------:R-:W-:Y:S01]  /*5360*/  IMAD.U32 R11, RZ, RZ, UR6 ;  /* 0x00000006ff0b7e24 */ /* 0x000fe2000f8e00ff */
[----:B------:R-:W-:Y:S01]  /*5370*/  UISETP.GE.U32.AND UP0, UPT, UR6, 0x9, UPT ;  /* 0x000000090600788c */ /* 0x000fe2000bf06070 */
[----:B------:R-:W-:Y:S01]  /*5380*/  BSSY B1, `(.L_x_103) ;  /* 0x000006b000017945 */ /* 0x000fe20003800000 */
[----:B------:R-:W-:Y:S02]  /*5390*/  ISETP.GT.U32.AND P1, PT, R6, 0x8, PT ;  /* 0x000000080600780c */ /* 0x000fe40003f24070 */
[----:B------:R-:W-:Y:S02]  /*53a0*/  PRMT R15, RZ, 0x7610, R15 ;  /* 0x00007610ff0f7816 */ /* 0x000fe4000000000f */
[----:B------:R-:W-:-:S02]  /*53b0*/  ISETP.LT.U32.AND P1, PT, R11, 0x9, P1 ;  /* 0x000000090b00780c */ /* 0x000fc40000f21070 */
[----:B------:R-:W-:Y:S01]  /*53c0*/  PLOP3.LUT P3, PT, PT, PT, UP0, 0x80, 0x0 ;  /* 0x000000000000781c */ /* 0x000fe20003f6f008 */
[----:B------:R-:W0:Y:S01]  /*53d0*/  @P5 S2R R5, SR_CgaCtaId ;  /* 0x0000000000055919 */ /* 0x000e220000008800 */
[----:B------:R-:W-:-:S04]  /*53e0*/  @P5 MOV R4, 0x400 ;  /* 0x0000040000045802 */ /* 0x000fc80000000f00 */
[----:B0-----:R-:W-:Y:S01]  /*53f0*/  @P5 LEA R10, R5, R4, 0x18 ;  /* 0x00000004050a5211 */ /* 0x001fe200078ec0ff */
[----:B------:R-:W-:-:S03]  /*5400*/  IMAD.WIDE.U32 R4, R6, 0x38e38e39, RZ ;  /* 0x38e38e3906047825 */ /* 0x000fc600078e00ff */
[----:B------:R0:W-:Y:S01]  /*5410*/  @P5 SYNCS.ARRIVE.TRANS64.A1T0 RZ, [R10+URZ+0xc8], RZ ;  /* 0x0000c8ff0aff59a7 */ /* 0x0001e2000810003f */
[----:B------:R-:W-:Y:S01]  /*5420*/  IADD3 R2, P5, R2, R8, RZ ;  /* 0x0000000802027210 */ /* 0x000fe20007fbe0ff */
[----:B------:R-:W-:Y:S01]  /*5430*/  IMAD.MOV.U32 R4, RZ, RZ, -0x1 ;  /* 0xffffffffff047424 */ /* 0x000fe200078e00ff */
[----:B------:R-:W-:Y:S02]  /*5440*/  SHF.R.U32.HI R11, RZ, 0x1, R5 ;  /* 0x00000001ff0b7819 */ /* 0x000fe40000011605 */
[----:B------:R-:W-:Y:S01]  /*5450*/  SEL R5, RZ, 0x1, !P1 ;  /* 0x00000001ff057807 */ /* 0x000fe20004800000 */
[----:B------:R-:W-:Y:S01]  /*5460*/  IMAD.X R3, R3, 0x1, R0, P5 ;  /* 0x0000000103037824 */ /* 0x000fe200028e0600 */
[----:B------:R-:W-:Y:S01]  /*5470*/  ISETP.GE.U32.AND P1, PT, R2, UR8, PT ;  /* 0x0000000802007c0c */ /* 0x000fe2000bf26070 */
[----:B------:R-:W-:Y:S01]  /*5480*/  IMAD R13, R11, -0x9, R6 ;  /* 0xfffffff70b0d7824 */ /* 0x000fe200078e0206 */
[----:B------:R-:W-:Y:S01]  /*5490*/  LOP3.LUT R12, R12, R5, RZ, 0x3c, !PT ;  /* 0x000000050c0c7212 */ /* 0x000fe200078e3cff */
[----:B------:R-:W-:Y:S01]  /*54a0*/  IMAD.MOV.U32 R6, RZ, RZ, -0x1 ;  /* 0xffffffffff067424 */ /* 0x000fe200078e00ff */
[----:B------:R-:W-:Y:S01]  /*54b0*/  ISETP.GE.U32.AND.EX P1, PT, R3, UR9, PT, P1 ;  /* 0x0000000903007c0c */ /* 0x000fe2000bf26110 */
[----:B------:R-:W-:Y:S01]  /*54c0*/  IMAD.MOV.U32 R5, RZ, RZ, -0x1 ;  /* 0xffffffffff057424 */ /* 0x000fe200078e00ff */
[----:B------:R-:W-:-:S02]  /*54d0*/  @P3 LOP3.LUT R12, R12, 0x1, R11, 0x78, !PT ;  /* 0x000000010c0c3812 */ /* 0x000fc400078e780b */
[----:B0-----:R-:W-:-:S09]  /*54e0*/  PRMT R10, RZ, 0x7610, R10 ;  /* 0x00007610ff0a7816 */ /* 0x001fd2000000000a */
[----:B------:R-:W-:Y:S05]  /*54f0*/  @P1 BRA `(.L_x_104) ;  /* 0x00000004004c1947 */ /* 0x000fea0003800000 */
[----:B------:R-:W0:Y:S01]  /*5500*/  S2R R6, SR_CTAID.X ;  /* 0x0000000000067919 */ /* 0x000e220000002500 */
[----:B------:R-:W-:Y:S01]  /*5510*/  ULDC UR8, c[0x0][0x150] ;  /* 0x0000540000087ab9 */ /* 0x000fe20000000800 */
[----:B------:R-:W1:Y:S01]  /*5520*/  LDC R11, c[0x0][0x144] ;  /* 0x00005100ff0b7b82 */ /* 0x000e620000000800 */
[----:B------:R-:W-:Y:S01]  /*5530*/  ULDC UR12, c[0x0][0x730] ;  /* 0x0001cc00000c7ab9 */ /* 0x000fe20000000800 */
[----:B------:R-:W2:Y:S01]  /*5540*/  S2R R21, SR_CTAID.Y ;  /* 0x0000000000157919 */ /* 0x000ea20000002600 */
[----:B------:R-:W-:-:S05]  /*5550*/  ULDC UR13, c[0x0][0x154] ;  /* 0x00005500000d7ab9 */ /* 0x000fca0000000800 */
[----:B------:R-:W3:Y:S01]  /*5560*/  LDC R20, c[0x0][0x148] ;  /* 0x00005200ff147b82 */ /* 0x000ee20000000800 */
[----:B0-----:R-:W-:Y:S02]  /*5570*/  I2FP.F32.U32 R4, R6 ;  /* 0x0000000600047245 */ /* 0x001fe40000201000 */
[----:B--2---:R-:W-:-:S03]  /*5580*/  I2FP.F32.U32 R22, R21 ;  /* 0x0000001500167245 */ /* 0x004fc60000201000 */
[----:B------:R-:W-:Y:S01]  /*5590*/  FMUL R5, R4, UR8 ;  /* 0x0000000804057c20 */ /* 0x000fe20008400000 */
[----:B------:R-:W-:Y:S02]  /*55a0*/  ULDC.64 UR8, c[0x0][0x728] ;  /* 0x0001ca0000087ab9 */ /* 0x000fe40000000a00 */
[----:B------:R-:W-:-:S03]  /*55b0*/  ISETP.NE.U32.AND P1, PT, RZ, UR8, PT ;  /* 0x00000008ff007c0c */ /* 0x000fc6000bf25070 */
[----:B------:R-:W0:Y:S01]  /*55c0*/  F2I.U32.TRUNC.NTZ R5, R5 ;  /* 0x0000000500057305 */ /* 0x000e22000020f000 */
[----:B------:R-:W-:Y:S01]  /*55d0*/  ISETP.NE.AND.EX P1, PT, RZ, UR9, PT, P1 ;  /* 0x00000009ff007c0c */ /* 0x000fe2000bf25310 */
[----:B0-----:R-:W-:Y:S02]  /*55e0*/  IMAD.MOV R4, RZ, RZ, -R5 ;  /* 0x000000ffff047224 */ /* 0x001fe400078e0a05 */
[----:B------:R-:W-:Y:S02]  /*55f0*/  IMAD.MOV.U32 R5, RZ, RZ, R3 ;  /* 0x000000ffff057224 */ /* 0x000fe400078e0003 */
[----:B-1----:R-:W-:Y:S02]  /*5600*/  IMAD R6, R11, R4, R6 ;  /* 0x000000040b067224 */ /* 0x002fe400078e0206 */
[----:B------:R-:W-:-:S06]  /*5610*/  IMAD.MOV.U32 R4, RZ, RZ, R2 ;  /* 0x000000ffff047224 */ /* 0x000fcc00078e0002 */
[----:B---3--:R-:W-:Y:S05]  /*5620*/  @!P1 BRA `(.L_x_105) ;  /* 0x0000000000289947 */ /* 0x008fea0003800000 */
[----:B------:R-:W-:Y:S02]  /*5630*/  ULDC UR11, c[0x0][0x734] ;  /* 0x0001cd00000b7ab9 */ /* 0x000fe40000000800 */
[----:B------:R-:W-:-:S05]  /*5640*/  IADD3 R5, P1, R2, UR11, RZ ;  /* 0x0000000b02057c10 */ /* 0x000fca000ff3e0ff */
[----:B------:R-:W-:-:S04]  /*5650*/  IMAD.X R19, RZ, RZ, R3, P1 ;  /* 0x000000ffff137224 */ /* 0x000fc800008e0603 */
[----:B------:R-:W-:-:S04]  /*5660*/  IMAD.WIDE.U32 R10, R19, UR8, RZ ;  /* 0x00000008130a7c25 */ /* 0x000fc8000f8e00ff */
[----:B------:R-:W-:-:S04]  /*5670*/  IMAD.WIDE.U32 R10, P1, R5, UR9, R10 ;  /* 0x00000009050a7c25 */ /* 0x000fc8000f82000a */
[----:B------:R-:W-:-:S04]  /*5680*/  IMAD.WIDE.U32 R4, R5, UR8, RZ ;  /* 0x0000000805047c25 */ /* 0x000fc8000f8e00ff */
[----:B------:R-:W-:Y:S01]  /*5690*/  IMAD.MOV.U32 R4, RZ, RZ, R11 ;  /* 0x000000ffff047224 */ /* 0x000fe200078e000b */
[----:B------:R-:W-:Y:S01]  /*56a0*/  IADD3 RZ, P3, R5, R10, RZ ;  /* 0x0000000a05ff7210 */ /* 0x000fe20007f7e0ff */
[----:B------:R-:W-:-:S04]  /*56b0*/  IMAD.X R5, RZ, RZ, RZ, P1 ;  /* 0x000000ffff057224 */ /* 0x000fc800008e06ff */
[----:B------:R-:W-:-:S08]  /*56c0*/  IMAD.WIDE.U32.X R4, R19, UR9, R4, P3 ;  /* 0x0000000913047c25 */ /* 0x000fd000098e0404 */
.L_x_105:
[--C-:B------:R-:W-:Y:S01]  /*56d0*/  SHF.R.U64 R19, R4, UR12, R5.reuse ;  /* 0x0000000c04137c19 */ /* 0x100fe20008001205 */
[----:B------:R-:W-:Y:S01]  /*56e0*/  FMUL R22, R22, UR13 ;  /* 0x0000000d16167c20 */ /* 0x000fe20008400000 */
[----:B------:R-:W-:Y:S01]  /*56f0*/  SHF.R.U32.HI R4, RZ, UR12, R5 ;  /* 0x0000000cff047c19 */ /* 0x000fe20008011605 */
[----:B------:R-:W-:Y:S01]  /*5700*/  ULDC.64 UR8, c[0x0][0x720] ;  /* 0x0001c80000087ab9 */ /* 0x000fe20000000a00 */
[----:B------:R-:W-:Y:S01]  /*5710*/  IADD3 R5, P1, RZ, -R19, RZ ;  /* 0x80000013ff057210 */ /* 0x000fe20007f3e0ff */
[----:B------:R-:W-:Y:S02]  /*5720*/  ULDC.64 UR12, c[0x0][0x740] ;  /* 0x0001d000000c7ab9 */ /* 0x000fe40000000a00 */
[----:B------:R-:W0:Y:S02]  /*5730*/  F2I.U32.TRUNC.NTZ R22, R22 ;  /* 0x0000001600167305 */ /* 0x000e24000020f000 */
[----:B------:R-:W-:Y:S01]  /*5740*/  IMAD.X R4, RZ, RZ, ~R4, P1 ;  /* 0x000000ffff047224 */ /* 0x000fe200008e0e04 */
[----:B------:R-:W-:-:S03]  /*5750*/  ISETP.NE.U32.AND P1, PT, RZ, UR12, PT ;  /* 0x0000000cff007c0c */ /* 0x000fc6000bf25070 */
[----:B------:R-:W-:Y:S01]  /*5760*/  IMAD R4, R4, UR8, RZ ;  /* 0x0000000804047c24 */ /* 0x000fe2000f8e02ff */
[----:B------:R-:W-:-:S03]  /*5770*/  ISETP.NE.AND.EX P1, PT, RZ, UR13, PT, P1 ;  /* 0x0000000dff007c0c */ /* 0x000fc6000bf25310 */
[C---:B------:R-:W-:Y:S02]  /*5780*/  IMAD R11, R5.reuse, UR9, R4 ;  /* 0x00000009050b7c24 */ /* 0x040fe4000f8e0204 */
[----:B------:R-:W-:Y:S01]  /*5790*/  IMAD.WIDE.U32 R4, R5, UR8, R2 ;  /* 0x0000000805047c25 */ /* 0x000fe2000f8e0002 */
[----:B------:R-:W-:-:S03]  /*57a0*/  ULDC UR8, c[0x0][0x718] ;  /* 0x0001c60000087ab9 */ /* 0x000fc60000000800 */
[----:B0-----:R-:W-:Y:S02]  /*57b0*/  IMAD.MOV R10, RZ, RZ, -R22 ;  /* 0x000000ffff0a7224 */ /* 0x001fe400078e0a16 */
[----:B------:R-:W-:Y:S02]  /*57c0*/  IMAD.IADD R5, R5, 0x1, R11 ;  /* 0x0000000105057824 */ /* 0x000fe400078e020b */
[----:B------:R-:W-:-:S03]  /*57d0*/  @P4 IMAD R6, R20, R10, R21 ;  /* 0x0000000a14064224 */ /* 0x000fc600078e0215 */
[--C-:B------:R-:W-:Y:S02]  /*57e0*/  SHF.R.U64 R20, R4, UR8, R5.reuse ;  /* 0x0000000804147c19 */ /* 0x100fe40008001205 */
[----:B------:R-:W-:Y:S01]  /*57f0*/  SHF.R.U32.HI R5, RZ, UR8, R5 ;  /* 0x00000008ff057c19 */ /* 0x000fe20008011605 */
[----:B------:R-:W-:-:S03]  /*5800*/  ULDC UR8, c[0x0][0x708] ;  /* 0x0001c20000087ab9 */ /* 0x000fc60000000800 */
[--C-:B------:R-:W-:Y:S02]  /*5810*/  SHF.R.U64 R22, R20, UR8, R5.reuse ;  /* 0x0000000814167c19 */ /* 0x100fe40008001205 */
[----:B------:R-:W-:Y:S01]  /*5820*/  SHF.R.U32.HI R5, RZ, UR8, R5 ;  /* 0x00000008ff057c19 */ /* 0x000fe20008011605 */
[----:B------:R-:W-:-:S03]  /*5830*/  ULDC UR8, c[0x0][0x758] ;  /* 0x0001d60000087ab9 */ /* 0x000fc60000000800 */
[--C-:B------:R-:W-:Y:S02]  /*5840*/  SHF.R.U64 R21, R22, UR8, R5.reuse ;  /* 0x0000000816157c19 */ /* 0x100fe40008001205 */
[----:B------:R-:W-:-:S03]  /*5850*/  SHF.R.U32.HI R23, RZ, UR8, R5 ;  /* 0x00000008ff177c19 */ /* 0x000fc60008011605 */
[----:B------:R-:W-:Y:S02]  /*5860*/  IMAD.MOV.U32 R4, RZ, RZ, R21 ;  /* 0x000000ffff047224 */ /* 0x000fe400078e0015 */
[----:B------:R-:W-:Y:S01]  /*5870*/  IMAD.MOV.U32 R5, RZ, RZ, R23 ;  /* 0x000000ffff057224 */ /* 0x000fe200078e0017 */
[----:B------:R-:W-:Y:S06]  /*5880*/  @!P1 BRA `(.L_x_106) ;  /* 0x0000000000289947 */ /* 0x000fec0003800000 */
        /* <DEDUP_REMOVED lines=10> */
.L_x_106:
[----:B------:R-:W-:Y:S01]  /*5930*/  ULDC UR8, c[0x0][0x748] ;  /* 0x0001d20000087ab9 */ /* 0x000fe20000000800 */
[----:B------:R-:W-:Y:S01]  /*5940*/  LOP3.LUT R20, R20, UR4, RZ, 0xc0, !PT ;  /* 0x0000000414147c12 */ /* 0x000fe2000f8ec0ff */
[----:B------:R-:W-:Y:S01]  /*5950*/  ULDC UR9, c[0x0][0x710] ;  /* 0x0001c40000097ab9 */ /* 0x000fe20000000800 */
[----:B------:R-:W-:Y:S01]  /*5960*/  SHF.R.U64 R5, R4, UR8, R5 ;  /* 0x0000000804057c19 */ /* 0x000fe20008001205 */
[----:B------:R-:W-:Y:S01]  /*5970*/  ULDC UR8, c[0x0][0x738] ;  /* 0x0001ce0000087ab9 */ /* 0x000fe20000000800 */
[----:B------:R-:W-:Y:S01]  /*5980*/  LOP3.LUT R4, R22, UR7, RZ, 0xc0, !PT ;  /* 0x0000000716047c12 */ /* 0x000fe2000f8ec0ff */
[----:B------:R-:W-:-:S04]  /*5990*/  IMAD.MOV.U32 R10, RZ, RZ, 0x1 ;  /* 0x00000001ff0a7424 */ /* 0x000fc800078e00ff */
[----:B------:R-:W-:Y:S02]  /*59a0*/  IMAD R11, R5, UR5, R4 ;  /* 0x00000005050b7c24 */ /* 0x000fe4000f8e0204 */
[----:B------:R-:W-:Y:S02]  /*59b0*/  IMAD.MOV R4, RZ, RZ, -R5 ;  /* 0x000000ffff047224 */ /* 0x000fe400078e0a05 */
[----:B------:R-:W-:Y:S02]  /*59c0*/  IMAD R6, R11, UR9, R6 ;  /* 0x000000090b067c24 */ /* 0x000fe4000f8e0206 */
[----:B------:R-:W-:Y:S01]  /*59d0*/  IMAD R21, R4, UR8, R21 ;  /* 0x0000000804157c24 */ /* 0x000fe2000f8e0215 */
[----:B------:R-:W-:Y:S01]  /*59e0*/  ULDC UR8, c[0x0][0x700] ;  /* 0x0001c00000087ab9 */ /* 0x000fe20000000800 */
[----:B------:R-:W-:Y:S02]  /*59f0*/  IMAD.MOV.U32 R5, RZ, RZ, R19 ;  /* 0x000000ffff057224 */ /* 0x000fe400078e0013 */
[----:B------:R-:W-:-:S05]  /*5a00*/  IMAD R21, R21, UR8, R20 ;  /* 0x0000000815157c24 */ /* 0x000fca000f8e0214 */
[----:B------:R-:W-:Y:S02]  /*5a10*/  SEL R4, R21, R6, !P4 ;  /* 0x0000000615047207 */ /* 0x000fe40006000000 */
[----:B------:R-:W-:-:S07]  /*5a20*/  SEL R6, R6, R21, !P4 ;  /* 0x0000001506067207 */ /* 0x000fce0006000000 */
.L_x_104:
[----:B------:R-:W-:Y:S05]  /*5a30*/  BSYNC B1 ;  /* 0x0000000000017941 */ /* 0x000fea0003800000 */
.L_x_103:
[----:B------:R-:W-:-:S13]  /*5a40*/  LOP3.LUT P1, RZ, R10, 0xff, RZ, 0xc0, !PT ;  /* 0x000000ff0aff7812 */ /* 0x000fda000782c0ff */
[----:B------:R-:W-:Y:S05]  /*5a50*/  @P1 BRA `(.L_x_107) ;  /* 0xfffffff000e81947 */ /* 0x000fea000383ffff */
[----:B------:R-:W-:Y:S05]  /*5a60*/  BSYNC B0 ;  /* 0x0000000000007941 */ /* 0x000fea0003800000 */
.L_x_95:
[----:B------:R-:W-:-:S03]  /*5a70*/  UMOV UR8, 0xffffffff ;  /* 0xffffffff00087882 */ /* 0x000fc60000000000 */
[----:B------:R-:W-:Y:S05]  /*5a80*/  BRA.DIV UR8, `(.L_x_108) ;  /* 0x0000000608e87947 */ /* 0x000fea000b800000 */
[----:B------:R-:W-:-:S13]  /*5a90*/  ELECT P0, URZ, PT ;  /* 0x00000000003f782f */ /* 0x000fda0003800000 */
.L_x_129:
[----:B------:R-:W-:Y:S04]  /*5aa0*/  BSSY B0, `(.L_x_109) ;  /* 0x0000058000007945 */ /* 0x000fe80003800000 */
[----:B------:R-:W-:Y:S05]  /*5ab0*/  @!P0 BRA `(.L_x_110) ;  /* 0x0000000400588947 */ /* 0x000fea0003800000 */
[----:B------:R-:W-:-:S04]  /*5ac0*/  LOP3.LUT R7, R7, 0x2, RZ, 0xfc, !PT ;  /* 0x0000000207077812 */ /* 0x000fc800078efcff */
[----:B------:R-:W-:-:S13]  /*5ad0*/  ISETP.NE.AND P0, PT, R7, 0x3, PT ;  /* 0x000000030700780c */ /* 0x000fda0003f05270 */
[----:B------:R-:W-:Y:S05]  /*5ae0*/  @!P0 BRA `(.L_x_111) ;  /* 0x0000000000048947 */ /* 0x000fea0003800000 */
[----:B------:R-:W-:Y:S01]  /*5af0*/  BPT.TRAP 0x1 ;  /* 0x000000040000795c */ /* 0x000fe20000300000 */
.L_x_111:
[----:B------:R-:W0:Y:S01]  /*5b00*/  S2R R3, SR_CgaCtaId ;  /* 0x0000000000037919 */ /* 0x000e220000008800 */
[----:B------:R-:W-:Y:S02]  /*5b10*/  MOV R0, 0x400 ;  /* 0x0000040000007802 */ /* 0x000fe40000000f00 */
[----:B------:R-:W-:Y:S02]  /*5b20*/  SHF.L.U32 R2, R12, 0x1f, RZ ;  /* 0x0000001f0c027819 */ /* 0x000fe400000006ff */
[----:B0-----:R-:W-:-:S05]  /*5b30*/  LEA R0, R3, R0, 0x18 ;  /* 0x0000000003007211 */ /* 0x001fca00078ec0ff */
[----:B------:R-:W-:-:S04]  /*5b40*/  VIADD R0, R0, 0x48 ;  /* 0x0000004800007836 */ /* 0x000fc80000000000 */
[C---:B------:R-:W-:Y:S02]  /*5b50*/  IMAD R5, R13.reuse, 0x8, R0 ;  /* 0x000000080d057824 */ /* 0x040fe400078e0200 */
[----:B------:R-:W-:Y:S02]  /*5b60*/  VIADD R13, R13, 0x1 ;  /* 0x000000010d0d7836 */ /* 0x000fe40000000000 */
[----:B------:R-:W0:Y:S03]  /*5b70*/  SYNCS.PHASECHK.TRANS64.TRYWAIT P0, [R5+URZ], R2 ;  /* 0x00000002050075a7 */ /* 0x000e26000800017f */
[----:B------:R-:W-:-:S04]  /*5b80*/  ISETP.NE.AND P1, PT, R13, 0x9, PT ;  /* 0x000000090d00780c */ /* 0x000fc80003f25270 */
[----:B------:R-:W-:Y:S02]  /*5b90*/  SEL R3, RZ, 0x1, P1 ;  /* 0x00000001ff037807 */ /* 0x000fe40000800000 */
[----:B------:R-:W-:Y:S02]  /*5ba0*/  SEL R13, R13, RZ, P1 ;  /* 0x000000ff0d0d7207 */ /* 0x000fe40000800000 */
[----:B------:R-:W-:-:S03]  /*5bb0*/  LOP3.LUT R12, R12, R3, RZ, 0x3c, !PT ;  /* 0x000000030c0c7212 */ /* 0x000fc600078e3cff */
[----:B------:R-:W-:Y:S01]  /*5bc0*/  IMAD R7, R13, 0x8, R0 ;  /* 0x000000080d077824 */ /* 0x000fe200078e0200 */
[----:B------:R-:W-:Y:S01]  /*5bd0*/  SHF.L.U32 R4, R12, 0x1f, RZ ;  /* 0x0000001f0c047819 */ /* 0x000fe200000006ff */
[----:B0-----:R-:W-:Y:S06]  /*5be0*/  @!P0 BRA `(.L_x_112) ;  /* 0x0000000400b48947 */ /* 0x001fec0003800000 */
.L_x_130:
[----:B------:R-:W1:Y:S01]  /*5bf0*/  SYNCS.PHASECHK.TRANS64.TRYWAIT P0, [R7+URZ], R4 ;  /* 0x00000004070075a7 */ /* 0x000e62000800017f */
[----:B0-----:R-:W-:-:S05]  /*5c00*/  VIADD R2, R13, 0x1 ;  /* 0x000000010d027836 */ /* 0x001fca0000000000 */
[----:B------:R-:W-:-:S04]  /*5c10*/  ISETP.NE.AND P1, PT, R2, 0x9, PT ;  /* 0x000000090200780c */ /* 0x000fc80003f25270 */
[----:B------:R-:W-:Y:S02]  /*5c20*/  SEL R3, RZ, 0x1, P1 ;  /* 0x00000001ff037807 */ /* 0x000fe40000800000 */
[----:B------:R-:W-:Y:S02]  /*5c30*/  SEL R9, R2, RZ, P1 ;  /* 0x000000ff02097207 */ /* 0x000fe40000800000 */
[----:B------:R-:W-:-:S03]  /*5c40*/  LOP3.LUT R12, R12, R3, RZ, 0x3c, !PT ;  /* 0x000000030c0c7212 */ /* 0x000fc600078e3cff */
[----:B------:R-:W-:Y:S01]  /*5c50*/  IMAD R6, R9, 0x8, R0 ;  /* 0x0000000809067824 */ /* 0x000fe200078e0200 */
[----:B------:R-:W-:Y:S01]  /*5c60*/  SHF.L.U32 R5, R12, 0x1f, RZ ;  /* 0x0000001f0c057819 */ /* 0x000fe200000006ff */
[----:B-1----:R-:W-:Y:S06]  /*5c70*/  @!P0 BRA `(.L_x_113) ;  /* 0x0000000400a48947 */ /* 0x002fec0003800000 */
.L_x_131:
[----:B------:R-:W1:Y:S01]  /*5c80*/  SYNCS.PHASECHK.TRANS64.TRYWAIT P0, [R6+URZ], R5 ;  /* 0x00000005060075a7 */ /* 0x000e62000800017f */
[----:B------:R-:W-:-:S05]  /*5c90*/  VIADD R2, R9, 0x1 ;  /* 0x0000000109027836 */ /* 0x000fca0000000000 */
[----:B------:R-:W-:-:S04]  /*5ca0*/  ISETP.NE.AND P1, PT, R2, 0x9, PT ;  /* 0x000000090200780c */ /* 0x000fc80003f25270 */
[----:B------:R-:W-:Y:S02]  /*5cb0*/  SEL R3, RZ, 0x1, P1 ;  /* 0x00000001ff037807 */ /* 0x000fe40000800000 */
[----:B0-----:R-:W-:Y:S02]  /*5cc0*/  SEL R7, R2, RZ, P1 ;  /* 0x000000ff02077207 */ /* 0x001fe40000800000 */
[----:B------:R-:W-:-:S03]  /*5cd0*/  LOP3.LUT R12, R12, R3, RZ, 0x3c, !PT ;  /* 0x000000030c0c7212 */ /* 0x000fc600078e3cff */
[----:B------:R-:W-:Y:S01]  /*5ce0*/  IMAD R9, R7, 0x8, R0 ;  /* 0x0000000807097824 */ /* 0x000fe200078e0200 */
[----:B------:R-:W-:Y:S01]  /*5cf0*/  SHF.L.U32 R4, R12, 0x1f, RZ ;  /* 0x0000001f0c047819 */ /* 0x000fe200000006ff */
[----:B-1----:R-:W-:Y:S06]  /*5d00*/  @!P0 BRA `(.L_x_114) ;  /* 0x0000000400948947 */ /* 0x002fec0003800000 */
.L_x_132:
[----:B------:R-:W1:Y:S01]  /*5d10*/  SYNCS.PHASECHK.TRANS64.TRYWAIT P0, [R9+URZ], R4 ;  /* 0x00000004090075a7 */ /* 0x000e62000800017f */
[----:B------:R-:W-:-:S05]  /*5d20*/  VIADD R2, R7, 0x1 ;  /* 0x0000000107027836 */ /* 0x000fca0000000000 */
[----:B------:R-:W-:-:S04]  /*5d30*/  ISETP.NE.AND P1, PT, R2, 0x9, PT ;  /* 0x000000090200780c */ /* 0x000fc80003f25270 */
[----:B------:R-:W-:Y:S02]  /*5d40*/  SEL R3, RZ, 0x1, P1 ;  /* 0x00000001ff037807 */ /* 0x000fe40000800000 */
[----:B------:R-:W-:Y:S02]  /*5d50*/  SEL R7, R2, RZ, P1 ;  /* 0x000000ff02077207 */ /* 0x000fe40000800000 */
[----:B------:R-:W-:-:S03]  /*5d60*/  LOP3.LUT R12, R12, R3, RZ, 0x3c, !PT ;  /* 0x000000030c0c7212 */ /* 0x000fc600078e3cff */
[----:B0-----:R-:W-:Y:S01]  /*5d70*/  IMAD R6, R7, 0x8, R0 ;  /* 0x0000000807067824 */ /* 0x001fe200078e0200 */
[----:B------:R-:W-:Y:S01]  /*5d80*/  SHF.L.U32 R5, R12, 0x1f, RZ ;  /* 0x0000001f0c057819 */ /* 0x000fe200000006ff */
[----:B-1----:R-:W-:Y:S06]  /*5d90*/  @!P0 BRA `(.L_x_115) ;  /* 0x0000000400848947 */ /* 0x002fec0003800000 */
.L_x_133:
        /* <DEDUP_REMOVED lines=9> */
.L_x_134:
[----:B------:R-:W1:Y:S01]  /*5e30*/  SYNCS.PHASECHK.TRANS64.TRYWAIT P0, [R9+URZ], R4 ;  /* 0x00000004090075a7 */ /* 0x000e62000800017f */
[----:B------:R-:W-:-:S05]  /*5e40*/  VIADD R2, R7, 0x1 ;  /* 0x0000000107027836 */ /* 0x000fca0000000000 */
[----:B------:R-:W-:-:S04]  /*5e50*/  ISETP.NE.AND P1, PT, R2, 0x9, PT ;  /* 0x000000090200780c */ /* 0x000fc80003f25270 */
[----:B------:R-:W-:Y:S02]  /*5e60*/  SEL R3, RZ, 0x1, P1 ;  /* 0x00000001ff037807 */ /* 0x000fe40000800000 */
[----:B------:R-:W-:Y:S02]  /*5e70*/  SEL R7, R2, RZ, P1 ;  /* 0x000000ff02077207 */ /* 0x000fe40000800000 */
[----:B------:R-:W-:-:S03]  /*5e80*/  LOP3.LUT R12, R12, R3, RZ, 0x3c, !PT ;  /* 0x000000030c0c7212 */ /* 0x000fc600078e3cff */
[----:B------:R-:W-:Y:S01]  /*5e90*/  IMAD R8, R7, 0x8, R0 ;  /* 0x0000000807087824 */ /* 0x000fe200078e0200 */
[----:B0-----:R-:W-:Y:S01]  /*5ea0*/  SHF.L.U32 R5, R12, 0x1f, RZ ;  /* 0x0000001f0c057819 */ /* 0x001fe200000006ff */
[----:B-1----:R-:W-:Y:S06]  /*5eb0*/  @!P0 BRA `(.L_x_117) ;  /* 0x0000000400648947 */ /* 0x002fec0003800000 */
.L_x_135:
[----:B------:R-:W1:Y:S01]  /*5ec0*/  SYNCS.PHASECHK.TRANS64.TRYWAIT P0, [R8+URZ], R5 ;  /* 0x00000005080075a7 */ /* 0x000e62000800017f */
[----:B------:R-:W-:-:S05]  /*5ed0*/  VIADD R2, R7, 0x1 ;  /* 0x0000000107027836 */ /* 0x000fca0000000000 */
[----:B------:R-:W-:-:S04]  /*5ee0*/  ISETP.NE.AND P1, PT, R2, 0x9, PT ;  /* 0x000000090200780c */ /* 0x000fc80003f25270 */
[----:B------:R-:W-:Y:S02]  /*5ef0*/  SEL R3, RZ, 0x1, P1 ;  /* 0x00000001ff037807 */ /* 0x000fe40000800000 */
[----:B------:R-:W-:Y:S02]  /*5f00*/  SEL R7, R2, RZ, P1 ;  /* 0x000000ff02077207 */ /* 0x000fe40000800000 */
[----:B0-----:R-:W-:-:S03]  /*5f10*/  LOP3.LUT R9, R12, R3, RZ, 0x3c, !PT ;  /* 0x000000030c097212 */ /* 0x001fc600078e3cff */
[----:B------:R-:W-:Y:S01]  /*5f20*/  IMAD R11, R7, 0x8, R0 ;  /* 0x00000008070b7824 */ /* 0x000fe200078e0200 */
[----:B------:R-:W-:Y:S01]  /*5f30*/  SHF.L.U32 R6, R9, 0x1f, RZ ;  /* 0x0000001f09067819 */ /* 0x000fe200000006ff */
[----:B-1----:R-:W-:Y:S06]  /*5f40*/  @!P0 BRA `(.L_x_118) ;  /* 0x0000000400548947 */ /* 0x002fec0003800000 */
.L_x_136:
[----:B------:R-:W1:Y:S01]  /*5f50*/  SYNCS.PHASECHK.TRANS64.TRYWAIT P0, [R11+URZ], R6 ;  /* 0x000000060b0075a7 */ /* 0x000e62000800017f */
[----:B------:R-:W-:-:S05]  /*5f60*/  VIADD R2, R7, 0x1 ;  /* 0x0000000107027836 */ /* 0x000fca0000000000 */
[----:B------:R-:W-:-:S04]  /*5f70*/  ISETP.NE.AND P1, PT, R2, 0x9, PT ;  /* 0x000000090200780c */ /* 0x000fc80003f25270 */
[----:B------:R-:W-:Y:S02]  /*5f80*/  SEL R4, RZ, 0x1, P1 ;  /* 0x00000001ff047807 */ /* 0x000fe40000800000 */
[----:B------:R-:W-:Y:S02]  /*5f90*/  SEL R3, R2, RZ, P1 ;  /* 0x000000ff02037207 */ /* 0x000fe40000800000 */
[----:B------:R-:W-:Y:S01]  /*5fa0*/  LOP3.LUT R4, R9, R4, RZ, 0x3c, !PT ;  /* 0x0000000409047212 */ /* 0x000fe200078e3cff */
[----:B-1----:R-:W-:Y:S06]  /*5fb0*/  @!P0 BRA `(.L_x_119) ;  /* 0x00000004004c8947 */ /* 0x002fec0003800000 */
.L_x_137:
[----:B------:R-:W-:Y:S01]  /*5fc0*/  IMAD R3, R3, 0x8, R0 ;  /* 0x0000000803037824 */ /* 0x000fe200078e0200 */
[----:B------:R-:W-:-:S07]  /*5fd0*/  SHF.L.U32 R0, R4, 0x1f, RZ ;  /* 0x0000001f04007819 */ /* 0x000fce00000006ff */
.L_x_120:
[----:B--2---:R2:W3:Y:S02]  /*5fe0*/  SYNCS.PHASECHK.TRANS64.TRYWAIT P0, [R3+URZ], R0 ;  /* 0x00000000030075a7 */ /* 0x0044e4000800017f */
[----:B---3--:R-:W-:Y:S05]  /*5ff0*/  @!P0 NANOSLEEP.SYNCS 0x989680 ;  /* 0x009896800000895d */ /* 0x008fea0003900000 */
[----:B------:R-:W3:Y:S02]  /*6000*/  @!P0 SYNCS.PHASECHK.TRANS64 P0, [R3+URZ], R0 ;  /* 0x00000000030085a7 */ /* 0x000ee4000800007f */
[----:B---3--:R-:W-:Y:S05]  /*6010*/  @!P0 BRA `(.L_x_120) ;  /* 0xfffffffc00f08947 */ /* 0x008fea000383ffff */
.L_x_110:
[----:B------:R-:W-:Y:S05]  /*6020*/  BSYNC B0 ;  /* 0x0000000000007941 */ /* 0x000fea0003800000 */
.L_x_109:
[----:B------:R-:W-:Y:S05]  /*6030*/  EXIT ;  /* 0x000000000000794d */ /* 0x000fea0003800000 */
.L_x_20:
[----:B0-----:R-:W-:-:S04]  /*6040*/  IMAD.U32 R20, RZ, RZ, UR12 ;  /* 0x0000000cff147e24 */ /* 0x001fc8000f8e00ff */
[----:B------:R0:W1:Y:S03]  /*6050*/  SYNCS.PHASECHK.TRANS64.TRYWAIT P1, [R20+URZ+-0x8], R19 ;  /* 0xfffff813140075a7 */ /* 0x000066000802017f */
[----:B-1----:R-:W-:Y:S05]  /*6060*/  @!P1 NANOSLEEP.SYNCS 0x989680 ;  /* 0x009896800000995d */ /* 0x002fea0003900000 */
[----:B------:R-:W1:Y:S02]  /*6070*/  @!P1 SYNCS.PHASECHK.TRANS64 P1, [R20+URZ+-0x8], R19 ;  /* 0xfffff813140095a7 */ /* 0x000e64000802007f */
[----:B-1----:R-:W-:Y:S05]  /*6080*/  @!P1 BRA `(.L_x_20) ;  /* 0xfffffffc00ec9947 */ /* 0x002fea000383ffff */
[----:B------:R-:W-:Y:S05]  /*6090*/  BRA `(.L_x_121) ;  /* 0xffffffb400c87947 */ /* 0x000fea000383ffff */
.L_x_25:
[----:B-1----:R-:W-:-:S04]  /*60a0*/  IMAD.U32 R22, RZ, RZ, UR8 ;  /* 0x00000008ff167e24 */ /* 0x002fc8000f8e00ff */
[----:B------:R1:W3:Y:S03]  /*60b0*/  SYNCS.PHASECHK.TRANS64.TRYWAIT P1, [R22+URZ], R21 ;  /* 0x00000015160075a7 */ /* 0x0002e6000802017f */
[----:B---3--:R-:W-:Y:S05]  /*60c0*/  @!P1 NANOSLEEP.SYNCS 0x989680 ;  /* 0x009896800000995d */ /* 0x008fea0003900000 */
[----:B------:R-:W3:Y:S02]  /*60d0*/  @!P1 SYNCS.PHASECHK.TRANS64 P1, [R22+URZ], R21 ;  /* 0x00000015160095a7 */ /* 0x000ee4000802007f */
[----:B---3--:R-:W-:Y:S05]  /*60e0*/  @!P1 BRA `(.L_x_25) ;  /* 0xfffffffc00ec9947 */ /* 0x008fea000383ffff */
[----:B------:R-:W-:Y:S05]  /*60f0*/  BRA `(.L_x_24) ;  /* 0xffffffb800347947 */ /* 0x000fea000383ffff */
.L_x_29:
[----:B0-----:R-:W-:-:S04]  /*6100*/  IMAD.U32 R20, RZ, RZ, UR12 ;  /* 0x0000000cff147e24 */ /* 0x001fc8000f8e00ff */
[----:B------:R0:W1:Y:S03]  /*6110*/  SYNCS.PHASECHK.TRANS64.TRYWAIT P1, [R20+URZ+0x8], R19 ;  /* 0x00000813140075a7 */ /* 0x000066000802017f */
[----:B-1----:R-:W-:Y:S05]  /*6120*/  @!P1 NANOSLEEP.SYNCS 0x989680 ;  /* 0x009896800000995d */ /* 0x002fea0003900000 */
[----:B------:R-:W1:Y:S02]  /*6130*/  @!P1 SYNCS.PHASECHK.TRANS64 P1, [R20+URZ+0x8], R19 ;  /* 0x00000813140095a7 */ /* 0x000e64000802007f */
[----:B-1----:R-:W-:Y:S05]  /*6140*/  @!P1 BRA `(.L_x_29) ;  /* 0xfffffffc00ec9947 */ /* 0x002fea000383ffff */
[----:B------:R-:W-:Y:S05]  /*6150*/  BRA `(.L_x_122) ;  /* 0xffffffbc00247947 */ /* 0x000fea000383ffff */
.L_x_96:
[----:B------:R-:W-:Y:S01]  /*6160*/  BSSY B1, `(.L_x_123) ;  /* 0x0000006000017945 */ /* 0x000fe20003800000 */
[----:B------:R-:W-:-:S07]  /*6170*/  IMAD.MOV.U32 R10, RZ, RZ, -0x1 ;  /* 0xffffffffff0a7424 */ /* 0x000fce00078e00ff */
[----:B------:R-:W-:Y:S05]  /*6180*/  WARPSYNC.COLLECTIVE R10, `(.L_x_124) ;  /* 0x000000000a0c7348 */ /* 0x000fea0003c00000 */
[----:B------:R-:W-:Y:S02]  /*6190*/  ELECT P1, UR62, PT ;  /* 0x00000000003e782f */ /* 0x000fe40003820000 */
[----:B------:R-:W-:Y:S01]  /*61a0*/  MOV R10, UR62 ;  /* 0x0000003e000a7c02 */ /* 0x000fe20008000f00 */
[----:B------:R-:W-:Y:S10]  /*61b0*/  ENDCOLLECTIVE ;  /* 0x000000000000791b */ /* 0x000ff40003800000 */
.L_x_124:
[----:B------:R-:W-:Y:S05]  /*61c0*/  BSYNC B1 ;  /* 0x0000000000017941 */ /* 0x000fea0003800000 */
.L_x_123:
[----:B------:R-:W-:Y:S05]  /*61d0*/  BRA `(.L_x_125) ;  /* 0xffffffec00147947 */ /* 0x000fea000383ffff */
.L_x_99:
[----:B-1----:R1:W2:Y:S02]  /*61e0*/  SYNCS.PHASECHK.TRANS64.TRYWAIT P1, [R21+URZ+0x48], R10 ;  /* 0x0000480a150075a7 */ /* 0x0022a4000802017f */
[----:B--2---:R-:W-:Y:S05]  /*61f0*/  @!P1 NANOSLEEP.SYNCS 0x989680 ;  /* 0x009896800000995d */ /* 0x004fea0003900000 */
[----:B------:R-:W2:Y:S02]  /*6200*/  @!P1 SYNCS.PHASECHK.TRANS64 P1, [R21+URZ+0x48], R10 ;  /* 0x0000480a150095a7 */ /* 0x000ea4000802007f */
[----:B--2---:R-:W-:Y:S05]  /*6210*/  @!P1 BRA `(.L_x_99) ;  /* 0xfffffffc00f09947 */ /* 0x004fea000383ffff */
[----:B------:R-:W-:Y:S05]  /*6220*/  BRA `(.L_x_126) ;  /* 0xffffffec00507947 */ /* 0x000fea000383ffff */
.L_x_108:
[----:B------:R-:W-:Y:S01]  /*6230*/  BSSY B0, `(.L_x_127) ;  /* 0x0000006000007945 */ /* 0x000fe20003800000 */
[----:B------:R-:W-:-:S07]  /*6240*/  IMAD.MOV.U32 R10, RZ, RZ, -0x1 ;  /* 0xffffffffff0a7424 */ /* 0x000fce00078e00ff */
[----:B------:R-:W-:Y:S05]  /*6250*/  WARPSYNC.COLLECTIVE R10, `(.L_x_128) ;  /* 0x000000000a0c7348 */ /* 0x000fea0003c00000 */
[----:B------:R-:W-:Y:S02]  /*6260*/  ELECT P1, UR62, PT ;  /* 0x00000000003e782f */ /* 0x000fe40003820000 */
[----:B------:R-:W-:Y:S01]  /*6270*/  MOV R10, UR62 ;  /* 0x0000003e000a7c02 */ /* 0x000fe20008000f00 */
[----:B------:R-:W-:Y:S10]  /*6280*/  ENDCOLLECTIVE ;  /* 0x000000000000791b */ /* 0x000ff40003800000 */
.L_x_128:
[----:B------:R-:W-:Y:S05]  /*6290*/  BSYNC B0 ;  /* 0x0000000000007941 */ /* 0x000fea0003800000 */
.L_x_127:
[----:B------:R-:W-:Y:S01]  /*62a0*/  PLOP3.LUT P0, PT, P1, PT, PT, 0x80, 0x0 ;  /* 0x000000000000781c */ /* 0x000fe20000f0f070 */
[----:B------:R-:W-:-:S12]  /*62b0*/  BRA `(.L_x_129) ;  /* 0xfffffff400f87947 */ /* 0x000fd8000383ffff */
.L_x_112:
[----:B0-----:R0:W1:Y:S02]  /*62c0*/  SYNCS.PHASECHK.TRANS64.TRYWAIT P0, [R5+URZ], R2 ;  /* 0x00000002050075a7 */ /* 0x001064000800017f */
[----:B-1----:R-:W-:Y:S05]  /*62d0*/  @!P0 NANOSLEEP.SYNCS 0x989680 ;  /* 0x009896800000895d */ /* 0x002fea0003900000 */
[----:B------:R-:W1:Y:S02]  /*62e0*/  @!P0 SYNCS.PHASECHK.TRANS64 P0, [R5+URZ], R2 ;  /* 0x00000002050085a7 */ /* 0x000e64000800007f */
[----:B-1----:R-:W-:Y:S05]  /*62f0*/  @!P0 BRA `(.L_x_112) ;  /* 0xfffffffc00f08947 */ /* 0x002fea000383ffff */
[----:B------:R-:W-:Y:S05]  /*6300*/  BRA `(.L_x_130) ;  /* 0xfffffff800387947 */ /* 0x000fea000383ffff */
.L_x_113:
[----:B0-----:R0:W1:Y:S02]  /*6310*/  SYNCS.PHASECHK.TRANS64.TRYWAIT P0, [R7+URZ], R4 ;  /* 0x00000004070075a7 */ /* 0x001064000800017f */
[----:B-1----:R-:W-:Y:S05]  /*6320*/  @!P0 NANOSLEEP.SYNCS 0x989680 ;  /* 0x009896800000895d */ /* 0x002fea0003900000 */
[----:B------:R-:W1:Y:S02]  /*6330*/  @!P0 SYNCS.PHASECHK.TRANS64 P0, [R7+URZ], R4 ;  /* 0x00000004070085a7 */ /* 0x000e64000800007f */
[----:B-1----:R-:W-:Y:S05]  /*6340*/  @!P0 BRA `(.L_x_113) ;  /* 0xfffffffc00f08947 */ /* 0x002fea000383ffff */
[----:B------:R-:W-:Y:S05]  /*6350*/  BRA `(.L_x_131) ;  /* 0xfffffff800487947 */ /* 0x000fea000383ffff */
.L_x_114:
[----:B0-----:R0:W1:Y:S02]  /*6360*/  SYNCS.PHASECHK.TRANS64.TRYWAIT P0, [R6+URZ], R5 ;  /* 0x00000005060075a7 */ /* 0x001064000800017f */
[----:B-1----:R-:W-:Y:S05]  /*6370*/  @!P0 NANOSLEEP.SYNCS 0x989680 ;  /* 0x009896800000895d */ /* 0x002fea0003900000 */
[----:B------:R-:W1:Y:S02]  /*6380*/  @!P0 SYNCS.PHASECHK.TRANS64 P0, [R6+URZ], R5 ;  /* 0x00000005060085a7 */ /* 0x000e64000800007f */
[----:B-1----:R-:W-:Y:S05]  /*6390*/  @!P0 BRA `(.L_x_114) ;  /* 0xfffffffc00f08947 */ /* 0x002fea000383ffff */
[----:B------:R-:W-:Y:S05]  /*63a0*/  BRA `(.L_x_132) ;  /* 0xfffffff800587947 */ /* 0x000fea000383ffff */
.L_x_115:
[----:B0-----:R0:W1:Y:S02]  /*63b0*/  SYNCS.PHASECHK.TRANS64.TRYWAIT P0, [R9+URZ], R4 ;  /* 0x00000004090075a7 */ /* 0x001064000800017f */
[----:B-1----:R-:W-:Y:S05]  /*63c0*/  @!P0 NANOSLEEP.SYNCS 0x989680 ;  /* 0x009896800000895d */ /* 0x002fea0003900000 */
[----:B------:R-:W1:Y:S02]  /*63d0*/  @!P0 SYNCS.PHASECHK.TRANS64 P0, [R9+URZ], R4 ;  /* 0x00000004090085a7 */ /* 0x000e64000800007f */
[----:B-1----:R-:W-:Y:S05]  /*63e0*/  @!P0 BRA `(.L_x_115) ;  /* 0xfffffffc00f08947 */ /* 0x002fea000383ffff */
[----:B------:R-:W-:Y:S05]  /*63f0*/  BRA `(.L_x_133) ;  /* 0xfffffff800687947 */ /* 0x000fea000383ffff */
.L_x_116:
[----:B0-----:R0:W1:Y:S02]  /*6400*/  SYNCS.PHASECHK.TRANS64.TRYWAIT P0, [R6+URZ], R5 ;  /* 0x00000005060075a7 */ /* 0x001064000800017f */
[----:B-1----:R-:W-:Y:S05]  /*6410*/  @!P0 NANOSLEEP.SYNCS 0x989680 ;  /* 0x009896800000895d */ /* 0x002fea0003900000 */
[----:B------:R-:W1:Y:S02]  /*6420*/  @!P0 SYNCS.PHASECHK.TRANS64 P0, [R6+URZ], R5 ;  /* 0x00000005060085a7 */ /* 0x000e64000800007f */
[----:B-1----:R-:W-:Y:S05]  /*6430*/  @!P0 BRA `(.L_x_116) ;  /* 0xfffffffc00f08947 */ /* 0x002fea000383ffff */
[----:B------:R-:W-:Y:S05]  /*6440*/  BRA `(.L_x_134) ;  /* 0xfffffff800787947 */ /* 0x000fea000383ffff */
.L_x_117:
[----:B0-----:R0:W1:Y:S02]  /*6450*/  SYNCS.PHASECHK.TRANS64.TRYWAIT P0, [R9+URZ], R4 ;  /* 0x00000004090075a7 */ /* 0x001064000800017f */
[----:B-1----:R-:W-:Y:S05]  /*6460*/  @!P0 NANOSLEEP.SYNCS 0x989680 ;  /* 0x009896800000895d */ /* 0x002fea0003900000 */
[----:B------:R-:W1:Y:S02]  /*6470*/  @!P0 SYNCS.PHASECHK.TRANS64 P0, [R9+URZ], R4 ;  /* 0x00000004090085a7 */ /* 0x000e64000800007f */
[----:B-1----:R-:W-:Y:S05]  /*6480*/  @!P0 BRA `(.L_x_117) ;  /* 0xfffffffc00f08947 */ /* 0x002fea000383ffff */
[----:B------:R-:W-:Y:S05]  /*6490*/  BRA `(.L_x_135) ;  /* 0xfffffff800887947 */ /* 0x000fea000383ffff */
.L_x_118:
[----:B0-----:R0:W1:Y:S02]  /*64a0*/  SYNCS.PHASECHK.TRANS64.TRYWAIT P0, [R8+URZ], R5 ;  /* 0x00000005080075a7 */ /* 0x001064000800017f */
[----:B-1----:R-:W-:Y:S05]  /*64b0*/  @!P0 NANOSLEEP.SYNCS 0x989680 ;  /* 0x009896800000895d */ /* 0x002fea0003900000 */
[----:B------:R-:W1:Y:S02]  /*64c0*/  @!P0 SYNCS.PHASECHK.TRANS64 P0, [R8+URZ], R5 ;  /* 0x00000005080085a7 */ /* 0x000e64000800007f */
[----:B-1----:R-:W-:Y:S05]  /*64d0*/  @!P0 BRA `(.L_x_118) ;  /* 0xfffffffc00f08947 */ /* 0x002fea000383ffff */
[----:B------:R-:W-:Y:S05]  /*64e0*/  BRA `(.L_x_136) ;  /* 0xfffffff800987947 */ /* 0x000fea000383ffff */
.L_x_119:
[----:B-1----:R1:W2:Y:S02]  /*64f0*/  SYNCS.PHASECHK.TRANS64.TRYWAIT P0, [R11+URZ], R6 ;  /* 0x000000060b0075a7 */ /* 0x0022a4000800017f */
[----:B--2---:R-:W-:Y:S05]  /*6500*/  @!P0 NANOSLEEP.SYNCS 0x989680 ;  /* 0x009896800000895d */ /* 0x004fea0003900000 */
[----:B------:R-:W2:Y:S02]  /*6510*/  @!P0 SYNCS.PHASECHK.TRANS64 P0, [R11+URZ], R6 ;  /* 0x000000060b0085a7 */ /* 0x000ea4000800007f */
[----:B--2---:R-:W-:Y:S05]  /*6520*/  @!P0 BRA `(.L_x_119) ;  /* 0xfffffffc00f08947 */ /* 0x004fea000383ffff */
[----:B------:R-:W-:Y:S05]  /*6530*/  BRA `(.L_x_137) ;  /* 0xfffffff800a07947 */ /* 0x000fea000383ffff */
.L_x_138:
[----:B------:R-:W-:-:S00]  /*6540*/  BRA `(.L_x_138) ;  /* 0xfffffffc00fc7947 */ /* 0x000fc0000383ffff */
[----:B------:R-:W-:-:S00]  /*6550*/  NOP ;  /* 0x0000000000007918 */ /* 0x000fc00000000000 */
        /* <DEDUP_REMOVED lines=10> */
.L_x_139:


//--------------------- .nv.shared._ZN7cutlass13device_kernelINS_4gemm6kernel13GemmUniversalIN4cute5tupleIJiiiiEEENS1_10collective13CollectiveMmaINS1_40MainloopSm90TmaGmmaWarpSpecializedSparseILi9ENS5_IJNS4_1CILi1EEENSA_ILi2EEESB_EEENS1_32KernelTmaWarpSpecializedPingpongEEENS5_IJNSA_ILi64EEESG_NSA_ILi128EEEEEENS_6half_tENS5_IJNS4_6LayoutINS5_IJiNS5_IJSC_iEEEiEEENS5_IJlNS5_IJSB_SC_EEElEEEEENSK_INS5_IJNS5_IJNS5_IJNSA_ILi8EEESC_NSA_ILi4EEEEEEiEEENS5_IJNS5_IJNSA_ILi16EEESC_SR_EEEiEEEiEEENS5_IJNS5_IJNS5_IJSH_SU_NSA_ILi2048EEEEEENSA_ILi8192EEEEEENS5_IJNS5_IJSB_NSA_ILi1024EEENSA_ILi32EEEEEElEEElEEEEEEEESJ_NS5_IJlSB_lEEENS4_8TiledMMAINS4_8MMA_AtomIJNS4_4SM904GMMA6SPARSE26GMMA_64x64x32_F32F16F16_SSILNS1D_5MajorE0ELS1G_0ELNS1D_7ScaleInE1ELS1H_1ELNS1D_9SparseSelE0EEEEEENSK_INS5_IJSB_SB_SB_EEENS5_IJNSA_ILi0EEES1M_S1M_EEEEENS5_IJNS4_10UnderscoreES1P_S1P_EEEEENS4_23SM90_TMA_LOAD_MULTICASTENS4_14ComposedLayoutINS4_7SwizzleILi3ELi4ELi3EEENS4_25smem_sparse_ptr_flag_bitsILi2ELi16EEENSK_INS5_IJNS5_IJSB_SQ_EEENS5_IJSC_SG_EEEEEENS5_IJNS5_IJS1M_SH_EEESN_EEEEEEEvNS4_8identityENS4_13SM90_TMA_LOADENS1T_IS1V_NS4_18smem_ptr_flag_bitsILi16EEENSK_INS5_IJSQ_SG_EEENS5_IJSG_SB_EEEEEEEvS25_EENS_8epilogue10collective6detail29Sm90TmaWarpSpecializedAdapterINS2F_15DefaultEpilogueIfNS5_IJSB_llEEES2J_NS2E_6thread17LinearCombinationIfLi1EffLNS2K_9ScaleType4KindE0ELNS_15FloatRoundStyleE2EfEENS1_15EpilogueDefaultEEEEEvvEEEEvNT_6ParamsE --------------------------
	.section	.nv.shared._ZN7cutlass13device_kernelINS_4gemm6kernel13GemmUniversalIN4cute5tupleIJiiiiEEENS1_10collective13CollectiveMmaINS1_40MainloopSm90TmaGmmaWarpSpecializedSparseILi9ENS5_IJNS4_1CILi1EEENSA_ILi2EEESB_EEENS1_32KernelTmaWarpSpecializedPingpongEEENS5_IJNSA_ILi64EEESG_NSA_ILi128EEEEEENS_6half_tENS5_IJNS4_6LayoutINS5_IJiNS5_IJSC_iEEEiEEENS5_IJlNS5_IJSB_SC_EEElEEEEENSK_INS5_IJNS5_IJNS5_IJNSA_ILi8EEESC_NSA_ILi4EEEEEEiEEENS5_IJNS5_IJNSA_ILi16EEESC_SR_EEEiEEEiEEENS5_IJNS5_IJNS5_IJSH_SU_NSA_ILi2048EEEEEENSA_ILi8192EEEEEENS5_IJNS5_IJSB_NSA_ILi1024EEENSA_ILi32EEEEEElEEElEEEEEEEESJ_NS5_IJlSB_lEEENS4_8TiledMMAINS4_8MMA_AtomIJNS4_4SM904GMMA6SPARSE26GMMA_64x64x32_F32F16F16_SSILNS1D_5MajorE0ELS1G_0ELNS1D_7ScaleInE1ELS1H_1ELNS1D_9SparseSelE0EEEEEENSK_INS5_IJSB_SB_SB_EEENS5_IJNSA_ILi0EEES1M_S1M_EEEEENS5_IJNS4_10UnderscoreES1P_S1P_EEEEENS4_23SM90_TMA_LOAD_MULTICASTENS4_14ComposedLayoutINS4_7SwizzleILi3ELi4ELi3EEENS4_25smem_sparse_ptr_flag_bitsILi2ELi16EEENSK_INS5_IJNS5_IJSB_SQ_EEENS5_IJSC_SG_EEEEEENS5_IJNS5_IJS1M_SH_EEESN_EEEEEEEvNS4_8identityENS4_13SM90_TMA_LOADENS1T_IS1V_NS4_18smem_ptr_flag_bitsILi16EEENSK_INS5_IJSQ_SG_EEENS5_IJSG_SB_EEEEEEEvS25_EENS_8epilogue10collective6detail29Sm90TmaWarpSpecializedAdapterINS2F_15DefaultEpilogueIfNS5_IJSB_llEEES2J_NS2E_6thread17LinearCombinationIfLi1EffLNS2K_9ScaleType4KindE0ELNS_15FloatRoundStyleE2EfEENS1_15EpilogueDefaultEEEEEvvEEEEvNT_6ParamsE,"aw",@nobits
	.sectionflags	@""
	.align	16
	.zero		1024


//--------------------- .nv.shared.reserved.0     --------------------------
	.section	.nv.shared.reserved.0,"aw",@nobits
	.weak		__nv_reservedSMEM_offset_0_alias
	.size		__nv_reservedSMEM_offset_0_alias, 0, 0
	.other		__nv_reservedSMEM_offset_0_alias,@"STO_CUDA_RESERVED_SHARED STV_DEFAULT"
__nv_reservedSMEM_offset_0_alias:
	.zero		0


//--------------------- .nv.global                --------------------------
	.section	.nv.global,"aw",@nobits
.nv.global:
	.type		_ZN39_INTERNAL_0226fda4_4_k_cu_505b4b77_35004cute1_E,@object
	.size		_ZN39_INTERNAL_0226fda4_4_k_cu_505b4b77_35004cute1_E,(_ZN39_INTERNAL_0226fda4_4_k_cu_505b4b77_35004cuda3std3__45__cpo6cbeginE - _ZN39_INTERNAL_0226fda4_4_k_cu_505b4b77_35004cute1_E)
_ZN39_INTERNAL_0226fda4_4_k_cu_505b4b77_35004cute1_E:
	.zero		1
	.type		_ZN39_INTERNAL_0226fda4_4_k_cu_505b4b77_35004cuda3std3__45__cpo6cbeginE,@object
	.size		_ZN39_INTERNAL_0226fda4_4_k_cu_505b4b77_35004cuda3std3__45__cpo6cbeginE,(_ZN39_INTERNAL_0226fda4_4_k_cu_505b4b77_35004cuda3std3__48in_placeE - _ZN39_INTERNAL_0226fda4_4_k_cu_505b4b77_35004cuda3std3__45__cpo6cbeginE)
_ZN39_INTERNAL_0226fda4_4_k_cu_505b4b77_35004cuda3std3__45__cpo6cbeginE:
	.zero		1
	.type		_ZN39_INTERNAL_0226fda4_4_k_cu_505b4b77_35004cuda3std3__48in_placeE,@object
	.size		_ZN39_INTERNAL_0226fda4_4_k_cu_505b4b77_35004cuda3std3__48in_placeE,(_ZN39_INTERNAL_0226fda4_4_k_cu_505b4b77_35004cuda3std6ranges3__45__cpo9iter_moveE - _ZN39_INTERNAL_0226fda4_4_k_cu_505b4b77_35004cuda3std3__48in_placeE)
_ZN39_INTERNAL_0226fda4_4_k_cu_505b4b77_35004cuda3std3__48in_placeE:
	.zero		1
	.type		_ZN39_INTERNAL_0226fda4_4_k_cu_505b4b77_35004cuda3std6ranges3__45__cpo9iter_moveE,@object
	.size		_ZN39_INTERNAL_0226fda4_4_k_cu_505b4b77_35004cuda3std6ranges3__45__cpo9iter_moveE,(_ZN39_INTERNAL_0226fda4_4_k_cu_505b4b77_35004cuda3std3__45__cpo5beginE - _ZN39_INTERNAL_0226fda4_4_k_cu_505b4b77_35004cuda3std6ranges3__45__cpo9iter_moveE)
_ZN39_INTERNAL_0226fda4_4_k_cu_505b4b77_35004cuda3std6ranges3__45__cpo9iter_moveE:
	.zero		1
	.type		_ZN39_INTERNAL_0226fda4_4_k_cu_505b4b77_35004cuda3std3__45__cpo5beginE,@object
	.size		_ZN39_INTERNAL_0226fda4_4_k_cu_505b4b77_35004cuda3std3__45__cpo5beginE,(_ZN39_INTERNAL_0226fda4_4_k_cu_505b4b77_35004cuda3std3__441_GLOBAL__N__0226fda4_4_k_cu_505b4b77_35006ignoreE - _ZN39_INTERNAL_0226fda4_4_k_cu_505b4b77_35004cuda3std3__45__cpo5beginE)
_ZN39_INTERNAL_0226fda4_4_k_cu_505b4b77_35004cuda3std3__45__cpo5beginE:
	.zero		1
	.type		_ZN39_INTERNAL_0226fda4_4_k_cu_505b4b77_35004cuda3std3__441_GLOBAL__N__0226fda4_4_k_cu_505b4b77_35006ignoreE,@object
	.size		_ZN39_INTERNAL_0226fda4_4_k_cu_505b4b77_35004cuda3std3__441_GLOBAL__N__0226fda4_4_k_cu_505b4b77_35006ignoreE,(_ZN39_INTERNAL_0226fda4_4_k_cu_505b4b77_35004cute7productE - _ZN39_INTERNAL_0226fda4_4_k_cu_505b4b77_35004cuda3std3__441_GLOBAL__N__0226fda4_4_k_cu_505b4b77_35006ignoreE)
_ZN39_INTERNAL_0226fda4_4_k_cu_505b4b77_35004cuda3std3__441_GLOBAL__N__0226fda4_4_k_cu_505b4b77_35006ignoreE:
	.zero		1
	.type		_ZN39_INTERNAL_0226fda4_4_k_cu_505b4b77_35004cute7productE,@object
	.size		_ZN39_INTERNAL_0226fda4_4_k_cu_505b4b77_35004cute7productE,(_ZN39_INTERNAL_0226fda4_4_k_cu_505b4b77_35004cuda3std3__45__cpo3endE - _ZN39_INTERNAL_0226fda4_4_k_cu_505b4b77_35004cute7productE)
_ZN39_INTERNAL_0226fda4_4_k_cu_505b4b77_35004cute7productE:
	.zero		1
	.type		_ZN39_INTERNAL_0226fda4_4_k_cu_505b4b77_35004cuda3std3__45__cpo3endE,@object
	.size		_ZN39_INTERNAL_0226fda4_4_k_cu_505b4b77_35004cuda3std3__45__cpo3endE,(_ZN39_INTERNAL_0226fda4_4_k_cu_505b4b77_35004cuda3std3__419piecewise_constructE - _ZN39_INTERNAL_0226fda4_4_k_cu_505b4b77_35004cuda3std3__45__cpo3endE)
_ZN39_INTERNAL_0226fda4_4_k_cu_505b4b77_35004cuda3std3__45__cpo3endE:
	.zero		1
	.type		_ZN39_INTERNAL_0226fda4_4_k_cu_505b4b77_35004cuda3std3__419piecewise_constructE,@object
	.size		_ZN39_INTERNAL_0226fda4_4_k_cu_505b4b77_35004cuda3std3__419piecewise_constructE,(_ZN39_INTERNAL_0226fda4_4_k_cu_505b4b77_35004cuda3std3__45__cpo4cendE - _ZN39_INTERNAL_0226fda4_4_k_cu_505b4b77_35004cuda3std3__419piecewise_constructE)
_ZN39_INTERNAL_0226fda4_4_k_cu_505b4b77_35004cuda3std3__419piecewise_constructE:
	.zero		1
	.type		_ZN39_INTERNAL_0226fda4_4_k_cu_505b4b77_35004cuda3std3__45__cpo4cendE,@object
	.size		_ZN39_INTERNAL_0226fda4_4_k_cu_505b4b77_35004cuda3std3__45__cpo4cendE,(_ZN39_INTERNAL_0226fda4_4_k_cu_505b4b77_35004cuda3std6ranges3__45__cpo4swapE - _ZN39_INTERNAL_0226fda4_4_k_cu_505b4b77_35004cuda3std3__45__cpo4cendE)
_ZN39_INTERNAL_0226fda4_4_k_cu_505b4b77_35004cuda3std3__45__cpo4cendE:
	.zero		1
	.type		_ZN39_INTERNAL_0226fda4_4_k_cu_505b4b77_35004cuda3std6ranges3__45__cpo4swapE,@object
	.size		_ZN39_INTERNAL_0226fda4_4_k_cu_505b4b77_35004cuda3std6ranges3__45__cpo4swapE,(.L_7 - _ZN39_INTERNAL_0226fda4_4_k_cu_505b4b77_35004cuda3std6ranges3__45__cpo4swapE)
_ZN39_INTERNAL_0226fda4_4_k_cu_505b4b77_35004cuda3std6ranges3__45__cpo4swapE:
	.zero		1
.L_7:


//--------------------- .nv.constant0._ZN7cutlass13device_kernelINS_4gemm6kernel13GemmUniversalIN4cute5tupleIJiiiiEEENS1_10collective13CollectiveMmaINS1_40MainloopSm90TmaGmmaWarpSpecializedSparseILi9ENS5_IJNS4_1CILi1EEENSA_ILi2EEESB_EEENS1_32KernelTmaWarpSpecializedPingpongEEENS5_IJNSA_ILi64EEESG_NSA_ILi128EEEEEENS_6half_tENS5_IJNS4_6LayoutINS5_IJiNS5_IJSC_iEEEiEEENS5_IJlNS5_IJSB_SC_EEElEEEEENSK_INS5_IJNS5_IJNS5_IJNSA_ILi8EEESC_NSA_ILi4EEEEEEiEEENS5_IJNS5_IJNSA_ILi16EEESC_SR_EEEiEEEiEEENS5_IJNS5_IJNS5_IJSH_SU_NSA_ILi2048EEEEEENSA_ILi8192EEEEEENS5_IJNS5_IJSB_NSA_ILi1024EEENSA_ILi32EEEEEElEEElEEEEEEEESJ_NS5_IJlSB_lEEENS4_8TiledMMAINS4_8MMA_AtomIJNS4_4SM904GMMA6SPARSE26GMMA_64x64x32_F32F16F16_SSILNS1D_5MajorE0ELS1G_0ELNS1D_7ScaleInE1ELS1H_1ELNS1D_9SparseSelE0EEEEEENSK_INS5_IJSB_SB_SB_EEENS5_IJNSA_ILi0EEES1M_S1M_EEEEENS5_IJNS4_10UnderscoreES1P_S1P_EEEEENS4_23SM90_TMA_LOAD_MULTICASTENS4_14ComposedLayoutINS4_7SwizzleILi3ELi4ELi3EEENS4_25smem_sparse_ptr_flag_bitsILi2ELi16EEENSK_INS5_IJNS5_IJSB_SQ_EEENS5_IJSC_SG_EEEEEENS5_IJNS5_IJS1M_SH_EEESN_EEEEEEEvNS4_8identityENS4_13SM90_TMA_LOADENS1T_IS1V_NS4_18smem_ptr_flag_bitsILi16EEENSK_INS5_IJSQ_SG_EEENS5_IJSG_SB_EEEEEEEvS25_EENS_8epilogue10collective6detail29Sm90TmaWarpSpecializedAdapterINS2F_15DefaultEpilogueIfNS5_IJSB_llEEES2J_NS2E_6thread17LinearCombinationIfLi1EffLNS2K_9ScaleType4KindE0ELNS_15FloatRoundStyleE2EfEENS1_15EpilogueDefaultEEEEEvvEEEEvNT_6ParamsE --------------------------
	.section	.nv.constant0._ZN7cutlass13device_kernelINS_4gemm6kernel13GemmUniversalIN4cute5tupleIJiiiiEEENS1_10collective13CollectiveMmaINS1_40MainloopSm90TmaGmmaWarpSpecializedSparseILi9ENS5_IJNS4_1CILi1EEENSA_ILi2EEESB_EEENS1_32KernelTmaWarpSpecializedPingpongEEENS5_IJNSA_ILi64EEESG_NSA_ILi128EEEEEENS_6half_tENS5_IJNS4_6LayoutINS5_IJiNS5_IJSC_iEEEiEEENS5_IJlNS5_IJSB_SC_EEElEEEEENSK_INS5_IJNS5_IJNS5_IJNSA_ILi8EEESC_NSA_ILi4EEEEEEiEEENS5_IJNS5_IJNSA_ILi16EEESC_SR_EEEiEEEiEEENS5_IJNS5_IJNS5_IJSH_SU_NSA_ILi2048EEEEEENSA_ILi8192EEEEEENS5_IJNS5_IJSB_NSA_ILi1024EEENSA_ILi32EEEEEElEEElEEEEEEEESJ_NS5_IJlSB_lEEENS4_8TiledMMAINS4_8MMA_AtomIJNS4_4SM904GMMA6SPARSE26GMMA_64x64x32_F32F16F16_SSILNS1D_5MajorE0ELS1G_0ELNS1D_7ScaleInE1ELS1H_1ELNS1D_9SparseSelE0EEEEEENSK_INS5_IJSB_SB_SB_EEENS5_IJNSA_ILi0EEES1M_S1M_EEEEENS5_IJNS4_10UnderscoreES1P_S1P_EEEEENS4_23SM90_TMA_LOAD_MULTICASTENS4_14ComposedLayoutINS4_7SwizzleILi3ELi4ELi3EEENS4_25smem_sparse_ptr_flag_bitsILi2ELi16EEENSK_INS5_IJNS5_IJSB_SQ_EEENS5_IJSC_SG_EEEEEENS5_IJNS5_IJS1M_SH_EEESN_EEEEEEEvNS4_8identityENS4_13SM90_TMA_LOADENS1T_IS1V_NS4_18smem_ptr_flag_bitsILi16EEENSK_INS5_IJSQ_SG_EEENS5_IJSG_SB_EEEEEEEvS25_EENS_8epilogue10collective6detail29Sm90TmaWarpSpecializedAdapterINS2F_15DefaultEpilogueIfNS5_IJSB_llEEES2J_NS2E_6thread17LinearCombinationIfLi1EffLNS2K_9ScaleType4KindE0ELNS_15FloatRoundStyleE2EfEENS1_15EpilogueDefaultEEEEEvvEEEEvNT_6ParamsE,"a",@progbits
	.sectionflags	@""
	.align	4
.nv.constant0._ZN7cutlass13device_kernelINS_4gemm6kernel13GemmUniversalIN4cute5tupleIJiiiiEEENS1_10collective13CollectiveMmaINS1_40MainloopSm90TmaGmmaWarpSpecializedSparseILi9ENS5_IJNS4_1CILi1EEENSA_ILi2EEESB_EEENS1_32KernelTmaWarpSpecializedPingpongEEENS5_IJNSA_ILi64EEESG_NSA_ILi128EEEEEENS_6half_tENS5_IJNS4_6LayoutINS5_IJiNS5_IJSC_iEEEiEEENS5_IJlNS5_IJSB_SC_EEElEEEEENSK_INS5_IJNS5_IJNS5_IJNSA_ILi8EEESC_NSA_ILi4EEEEEEiEEENS5_IJNS5_IJNSA_ILi16EEESC_SR_EEEiEEEiEEENS5_IJNS5_IJNS5_IJSH_SU_NSA_ILi2048EEEEEENSA_ILi8192EEEEEENS5_IJNS5_IJSB_NSA_ILi1024EEENSA_ILi32EEEEEElEEElEEEEEEEESJ_NS5_IJlSB_lEEENS4_8TiledMMAINS4_8MMA_AtomIJNS4_4SM904GMMA6SPARSE26GMMA_64x64x32_F32F16F16_SSILNS1D_5MajorE0ELS1G_0ELNS1D_7ScaleInE1ELS1H_1ELNS1D_9SparseSelE0EEEEEENSK_INS5_IJSB_SB_SB_EEENS5_IJNSA_ILi0EEES1M_S1M_EEEEENS5_IJNS4_10UnderscoreES1P_S1P_EEEEENS4_23SM90_TMA_LOAD_MULTICASTENS4_14ComposedLayoutINS4_7SwizzleILi3ELi4ELi3EEENS4_25smem_sparse_ptr_flag_bitsILi2ELi16EEENSK_INS5_IJNS5_IJSB_SQ_EEENS5_IJSC_SG_EEEEEENS5_IJNS5_IJS1M_SH_EEESN_EEEEEEEvNS4_8identityENS4_13SM90_TMA_LOADENS1T_IS1V_NS4_18smem_ptr_flag_bitsILi16EEENSK_INS5_IJSQ_SG_EEENS5_IJSG_SB_EEEEEEEvS25_EENS_8epilogue10collective6detail29Sm90TmaWarpSpecializedAdapterINS2F_15DefaultEpilogueIfNS5_IJSB_llEEES2J_NS2E_6thread17LinearCombinationIfLi1EffLNS2K_9ScaleType4KindE0ELNS_15FloatRoundStyleE2EfEENS1_15EpilogueDefaultEEEEEvvEEEEvNT_6ParamsE:
	.zero		1920


//--------------------- SYMBOLS --------------------------

	.type		.nv.reservedSmem.offset0,@object
	.size		.nv.reservedSmem.offset0,0x4
